//
// Generated by NVIDIA NVVM Compiler
//
// Compiler Build ID: CL-36424714
// Cuda compilation tools, release 13.0, V13.0.88
// Based on NVVM 20.0.0
//

.version 9.0
.target sm_100
.address_size 64

	// .globl	_Z13kmeans_kernelP6VectorS0_S0_PS0_PPiiiiS2_
.extern .func  (.param .b32 func_retval0) vprintf
(
	.param .b64 vprintf_param_0,
	.param .b64 vprintf_param_1
)
;
.func  (.param .b64 func_retval0) __internal_accurate_pow
(
	.param .b64 __internal_accurate_pow_param_0
)
;
.global .align 4 .u32 itr;
.global .align 1 .b8 $str[37] = {67, 111, 110, 118, 101, 114, 103, 101, 100, 32, 105, 110, 32, 37, 100, 32, 105, 116, 101, 114, 97, 116, 105, 111, 110, 115, 32, 40, 109, 97, 120, 61, 37, 100, 41, 10};
.global .align 1 .b8 $str$1[31] = {67, 108, 117, 115, 116, 101, 114, 32, 37, 100, 32, 99, 101, 110, 116, 101, 114, 58, 32, 120, 61, 37, 102, 44, 32, 121, 61, 37, 102, 10};

.visible .entry _Z13kmeans_kernelP6VectorS0_S0_PS0_PPiiiiS2_(
	.param .u64 .ptr .align 1 _Z13kmeans_kernelP6VectorS0_S0_PS0_PPiiiiS2__param_0,
	.param .u64 .ptr .align 1 _Z13kmeans_kernelP6VectorS0_S0_PS0_PPiiiiS2__param_1,
	.param .u64 .ptr .align 1 _Z13kmeans_kernelP6VectorS0_S0_PS0_PPiiiiS2__param_2,
	.param .u64 .ptr .align 1 _Z13kmeans_kernelP6VectorS0_S0_PS0_PPiiiiS2__param_3,
	.param .u64 .ptr .align 1 _Z13kmeans_kernelP6VectorS0_S0_PS0_PPiiiiS2__param_4,
	.param .u32 _Z13kmeans_kernelP6VectorS0_S0_PS0_PPiiiiS2__param_5,
	.param .u32 _Z13kmeans_kernelP6VectorS0_S0_PS0_PPiiiiS2__param_6,
	.param .u32 _Z13kmeans_kernelP6VectorS0_S0_PS0_PPiiiiS2__param_7,
	.param .u64 .ptr .align 1 _Z13kmeans_kernelP6VectorS0_S0_PS0_PPiiiiS2__param_8
)
{
	.local .align 8 .b8 	__local_depot0[24];
	.reg .b64 	%SP;
	.reg .b64 	%SPL;
	.reg .pred 	%p<217>;
	.reg .b16 	%rs<34>;
	.reg .b32 	%r<357>;
	.reg .b64 	%rd<428>;
	.reg .b64 	%fd<519>;

	mov.u64 	%SPL, __local_depot0;
	cvta.local.u64 	%SP, %SPL;
	ld.param.u64 	%rd157, [_Z13kmeans_kernelP6VectorS0_S0_PS0_PPiiiiS2__param_0];
	ld.param.u64 	%rd158, [_Z13kmeans_kernelP6VectorS0_S0_PS0_PPiiiiS2__param_1];
	ld.param.u64 	%rd159, [_Z13kmeans_kernelP6VectorS0_S0_PS0_PPiiiiS2__param_2];
	ld.param.u64 	%rd160, [_Z13kmeans_kernelP6VectorS0_S0_PS0_PPiiiiS2__param_3];
	ld.param.u64 	%rd161, [_Z13kmeans_kernelP6VectorS0_S0_PS0_PPiiiiS2__param_4];
	ld.param.u32 	%r106, [_Z13kmeans_kernelP6VectorS0_S0_PS0_PPiiiiS2__param_5];
	ld.param.u32 	%r108, [_Z13kmeans_kernelP6VectorS0_S0_PS0_PPiiiiS2__param_6];
	cvta.to.global.u64 	%rd1, %rd157;
	cvta.to.global.u64 	%rd2, %rd161;
	cvta.to.global.u64 	%rd3, %rd160;
	cvta.to.global.u64 	%rd4, %rd158;
	cvta.to.global.u64 	%rd5, %rd159;
	mov.u32 	%r1, %ctaid.x;
	mul.hi.s32 	%r109, %r108, 1759218605;
	shr.u32 	%r110, %r109, 31;
	shr.s32 	%r111, %r109, 12;
	add.s32 	%r2, %r111, %r110;
	mul.lo.s32 	%r327, %r2, %r1;
	add.s32 	%r4, %r327, %r2;
	setp.ge.s32 	%p2, %r327, %r4;
	@%p2 bra 	$L__BB0_42;
	setp.lt.s32 	%p3, %r106, 1;
	mov.f64 	%fd50, 0d4000000000000000;
	{
	.reg .b32 %temp; 
	mov.b64 	{%temp, %r5}, %fd50;
	}
	and.b32  	%r6, %r5, 2146435072;
	setp.eq.s32 	%p4, %r6, 1062207488;
	setp.lt.s32 	%p5, %r5, 0;
	selp.b32 	%r7, 0, 2146435072, %p5;
	and.b32  	%r112, %r5, 2147483647;
	setp.ne.s32 	%p6, %r112, 1071644672;
	and.pred  	%p1, %p4, %p6;
	or.b32  	%r8, %r7, -2147483648;
	mul.wide.u32 	%rd162, %r1, 8;
	add.s64 	%rd6, %rd3, %rd162;
	add.s64 	%rd7, %rd2, %rd162;
	@%p3 bra 	$L__BB0_38;
$L__BB0_2:
	setp.eq.s32 	%p11, %r106, 1;
	mul.wide.s32 	%rd182, %r327, 16;
	add.s64 	%rd8, %rd1, %rd182;
	ld.global.f64 	%fd1, [%rd8];
	ld.global.f64 	%fd2, [%rd8+8];
	mov.f64 	%fd516, 0d7FEFFFFFFFFFFFFF;
	mov.b32 	%r322, 0;
	mov.u32 	%r321, %r322;
	@%p11 bra 	$L__BB0_25;
	mov.f64 	%fd516, 0d7FEFFFFFFFFFFFFF;
	mov.b32 	%r319, 0;
	mov.u32 	%r321, %r319;
$L__BB0_4:
	setp.lt.s32 	%p12, %r5, 0;
	setp.eq.s32 	%p13, %r6, 1062207488;
	mul.wide.u32 	%rd183, %r319, 16;
	add.s64 	%rd9, %rd4, %rd183;
	ld.global.f64 	%fd83, [%rd9];
	ld.global.f64 	%fd4, [%rd9+8];
	sub.f64 	%fd5, %fd83, %fd1;
	{
	.reg .b32 %temp; 
	mov.b64 	{%temp, %r12}, %fd5;
	}
	abs.f64 	%fd6, %fd5;
	{ // callseq 0, 0
	.param .b64 param0;
	st.param.f64 	[param0], %fd6;
	.param .b64 retval0;
	call.uni (retval0), 
	__internal_accurate_pow, 
	(
	param0
	);
	ld.param.f64 	%fd84, [retval0];
	} // callseq 0
	setp.lt.s32 	%p15, %r12, 0;
	neg.f64 	%fd86, %fd84;
	selp.f64 	%fd87, %fd86, %fd84, %p13;
	selp.f64 	%fd88, %fd87, %fd84, %p15;
	setp.eq.f64 	%p16, %fd5, 0d0000000000000000;
	selp.b32 	%r128, %r12, 0, %p13;
	or.b32  	%r129, %r128, 2146435072;
	selp.b32 	%r130, %r129, %r128, %p12;
	mov.b32 	%r131, 0;
	mov.b64 	%fd89, {%r131, %r130};
	selp.f64 	%fd512, %fd89, %fd88, %p16;
	add.f64 	%fd90, %fd5, 0d4000000000000000;
	{
	.reg .b32 %temp; 
	mov.b64 	{%temp, %r132}, %fd90;
	}
	and.b32  	%r133, %r132, 2146435072;
	setp.ne.s32 	%p17, %r133, 2146435072;
	@%p17 bra 	$L__BB0_9;
	setp.nan.f64 	%p18, %fd5, %fd5;
	@%p18 bra 	$L__BB0_8;
	setp.neu.f64 	%p19, %fd6, 0d7FF0000000000000;
	@%p19 bra 	$L__BB0_9;
	selp.b32 	%r134, %r8, %r7, %p1;
	selp.b32 	%r135, %r134, %r7, %p15;
	mov.b32 	%r136, 0;
	mov.b64 	%fd512, {%r136, %r135};
	bra.uni 	$L__BB0_9;
$L__BB0_8:
	mov.f64 	%fd91, 0d4000000000000000;
	add.rn.f64 	%fd512, %fd5, %fd91;
$L__BB0_9:
	setp.eq.f64 	%p24, %fd5, 0d3FF0000000000000;
	selp.f64 	%fd11, 0d3FF0000000000000, %fd512, %p24;
	sub.f64 	%fd12, %fd4, %fd2;
	{
	.reg .b32 %temp; 
	mov.b64 	{%temp, %r13}, %fd12;
	}
	abs.f64 	%fd13, %fd12;
	{ // callseq 1, 0
	.param .b64 param0;
	st.param.f64 	[param0], %fd13;
	.param .b64 retval0;
	call.uni (retval0), 
	__internal_accurate_pow, 
	(
	param0
	);
	ld.param.f64 	%fd92, [retval0];
	} // callseq 1
	setp.lt.s32 	%p25, %r13, 0;
	neg.f64 	%fd94, %fd92;
	selp.f64 	%fd95, %fd94, %fd92, %p13;
	selp.f64 	%fd96, %fd95, %fd92, %p25;
	setp.eq.f64 	%p26, %fd12, 0d0000000000000000;
	selp.b32 	%r137, %r13, 0, %p13;
	or.b32  	%r138, %r137, 2146435072;
	selp.b32 	%r139, %r138, %r137, %p12;
	mov.b32 	%r140, 0;
	mov.b64 	%fd97, {%r140, %r139};
	selp.f64 	%fd513, %fd97, %fd96, %p26;
	add.f64 	%fd98, %fd12, 0d4000000000000000;
	{
	.reg .b32 %temp; 
	mov.b64 	{%temp, %r141}, %fd98;
	}
	and.b32  	%r142, %r141, 2146435072;
	setp.ne.s32 	%p27, %r142, 2146435072;
	@%p27 bra 	$L__BB0_14;
	setp.nan.f64 	%p28, %fd12, %fd12;
	@%p28 bra 	$L__BB0_13;
	setp.neu.f64 	%p29, %fd13, 0d7FF0000000000000;
	@%p29 bra 	$L__BB0_14;
	selp.b32 	%r143, %r8, %r7, %p1;
	selp.b32 	%r144, %r143, %r7, %p25;
	mov.b32 	%r145, 0;
	mov.b64 	%fd513, {%r145, %r144};
	bra.uni 	$L__BB0_14;
$L__BB0_13:
	mov.f64 	%fd99, 0d4000000000000000;
	add.rn.f64 	%fd513, %fd12, %fd99;
$L__BB0_14:
	setp.eq.f64 	%p34, %fd12, 0d3FF0000000000000;
	selp.f64 	%fd100, 0d3FF0000000000000, %fd513, %p34;
	add.f64 	%fd101, %fd11, %fd100;
	sqrt.rn.f64 	%fd102, %fd101;
	setp.lt.f64 	%p35, %fd102, %fd516;
	selp.f64 	%fd18, %fd102, %fd516, %p35;
	selp.b32 	%r14, %r319, %r321, %p35;
	ld.global.f64 	%fd103, [%rd9+16];
	ld.global.f64 	%fd19, [%rd9+24];
	sub.f64 	%fd20, %fd103, %fd1;
	{
	.reg .b32 %temp; 
	mov.b64 	{%temp, %r15}, %fd20;
	}
	abs.f64 	%fd21, %fd20;
	{ // callseq 2, 0
	.param .b64 param0;
	st.param.f64 	[param0], %fd21;
	.param .b64 retval0;
	call.uni (retval0), 
	__internal_accurate_pow, 
	(
	param0
	);
	ld.param.f64 	%fd104, [retval0];
	} // callseq 2
	setp.lt.s32 	%p36, %r15, 0;
	neg.f64 	%fd106, %fd104;
	selp.f64 	%fd107, %fd106, %fd104, %p13;
	selp.f64 	%fd108, %fd107, %fd104, %p36;
	setp.eq.f64 	%p37, %fd20, 0d0000000000000000;
	selp.b32 	%r146, %r15, 0, %p13;
	or.b32  	%r147, %r146, 2146435072;
	selp.b32 	%r148, %r147, %r146, %p12;
	mov.b32 	%r149, 0;
	mov.b64 	%fd109, {%r149, %r148};
	selp.f64 	%fd514, %fd109, %fd108, %p37;
	add.f64 	%fd110, %fd20, 0d4000000000000000;
	{
	.reg .b32 %temp; 
	mov.b64 	{%temp, %r150}, %fd110;
	}
	and.b32  	%r151, %r150, 2146435072;
	setp.ne.s32 	%p38, %r151, 2146435072;
	@%p38 bra 	$L__BB0_19;
	setp.nan.f64 	%p39, %fd20, %fd20;
	@%p39 bra 	$L__BB0_18;
	setp.neu.f64 	%p40, %fd21, 0d7FF0000000000000;
	@%p40 bra 	$L__BB0_19;
	selp.b32 	%r152, %r8, %r7, %p1;
	selp.b32 	%r153, %r152, %r7, %p36;
	mov.b32 	%r154, 0;
	mov.b64 	%fd514, {%r154, %r153};
	bra.uni 	$L__BB0_19;
$L__BB0_18:
	mov.f64 	%fd111, 0d4000000000000000;
	add.rn.f64 	%fd514, %fd20, %fd111;
$L__BB0_19:
	setp.eq.f64 	%p45, %fd20, 0d3FF0000000000000;
	selp.f64 	%fd26, 0d3FF0000000000000, %fd514, %p45;
	sub.f64 	%fd27, %fd19, %fd2;
	{
	.reg .b32 %temp; 
	mov.b64 	{%temp, %r16}, %fd27;
	}
	abs.f64 	%fd28, %fd27;
	{ // callseq 3, 0
	.param .b64 param0;
	st.param.f64 	[param0], %fd28;
	.param .b64 retval0;
	call.uni (retval0), 
	__internal_accurate_pow, 
	(
	param0
	);
	ld.param.f64 	%fd112, [retval0];
	} // callseq 3
	setp.lt.s32 	%p46, %r16, 0;
	neg.f64 	%fd114, %fd112;
	selp.f64 	%fd115, %fd114, %fd112, %p13;
	selp.f64 	%fd116, %fd115, %fd112, %p46;
	setp.eq.f64 	%p47, %fd27, 0d0000000000000000;
	selp.b32 	%r155, %r16, 0, %p13;
	or.b32  	%r156, %r155, 2146435072;
	selp.b32 	%r157, %r156, %r155, %p12;
	mov.b32 	%r158, 0;
	mov.b64 	%fd117, {%r158, %r157};
	selp.f64 	%fd515, %fd117, %fd116, %p47;
	add.f64 	%fd118, %fd27, 0d4000000000000000;
	{
	.reg .b32 %temp; 
	mov.b64 	{%temp, %r159}, %fd118;
	}
	and.b32  	%r160, %r159, 2146435072;
	setp.ne.s32 	%p48, %r160, 2146435072;
	@%p48 bra 	$L__BB0_24;
	setp.nan.f64 	%p49, %fd27, %fd27;
	@%p49 bra 	$L__BB0_23;
	setp.neu.f64 	%p50, %fd28, 0d7FF0000000000000;
	@%p50 bra 	$L__BB0_24;
	selp.b32 	%r161, %r8, %r7, %p1;
	selp.b32 	%r162, %r161, %r7, %p46;
	mov.b32 	%r163, 0;
	mov.b64 	%fd515, {%r163, %r162};
	bra.uni 	$L__BB0_24;
$L__BB0_23:
	mov.f64 	%fd119, 0d4000000000000000;
	add.rn.f64 	%fd515, %fd27, %fd119;
$L__BB0_24:
	setp.eq.f64 	%p52, %fd27, 0d3FF0000000000000;
	selp.f64 	%fd120, 0d3FF0000000000000, %fd515, %p52;
	add.f64 	%fd121, %fd26, %fd120;
	sqrt.rn.f64 	%fd122, %fd121;
	setp.lt.f64 	%p53, %fd122, %fd18;
	selp.f64 	%fd516, %fd122, %fd18, %p53;
	add.s32 	%r164, %r319, 1;
	selp.b32 	%r321, %r164, %r14, %p53;
	add.s32 	%r319, %r319, 2;
	and.b32  	%r322, %r106, 2147483646;
	setp.ne.s32 	%p54, %r319, %r322;
	@%p54 bra 	$L__BB0_4;
$L__BB0_25:
	and.b32  	%r165, %r106, 1;
	setp.eq.b32 	%p55, %r165, 1;
	not.pred 	%p56, %p55;
	@%p56 bra 	$L__BB0_37;
	setp.lt.s32 	%p57, %r5, 0;
	setp.eq.s32 	%p58, %r6, 1062207488;
	mul.wide.u32 	%rd184, %r322, 16;
	add.s64 	%rd185, %rd4, %rd184;
	ld.global.f64 	%fd123, [%rd185];
	ld.global.f64 	%fd35, [%rd185+8];
	sub.f64 	%fd36, %fd123, %fd1;
	{
	.reg .b32 %temp; 
	mov.b64 	{%temp, %r23}, %fd36;
	}
	abs.f64 	%fd37, %fd36;
	{ // callseq 4, 0
	.param .b64 param0;
	st.param.f64 	[param0], %fd37;
	.param .b64 retval0;
	call.uni (retval0), 
	__internal_accurate_pow, 
	(
	param0
	);
	ld.param.f64 	%fd124, [retval0];
	} // callseq 4
	setp.lt.s32 	%p60, %r23, 0;
	neg.f64 	%fd126, %fd124;
	selp.f64 	%fd127, %fd126, %fd124, %p58;
	selp.f64 	%fd128, %fd127, %fd124, %p60;
	setp.eq.f64 	%p61, %fd36, 0d0000000000000000;
	selp.b32 	%r166, %r23, 0, %p58;
	or.b32  	%r167, %r166, 2146435072;
	selp.b32 	%r168, %r167, %r166, %p57;
	mov.b32 	%r169, 0;
	mov.b64 	%fd129, {%r169, %r168};
	selp.f64 	%fd517, %fd129, %fd128, %p61;
	add.f64 	%fd130, %fd36, 0d4000000000000000;
	{
	.reg .b32 %temp; 
	mov.b64 	{%temp, %r170}, %fd130;
	}
	and.b32  	%r171, %r170, 2146435072;
	setp.ne.s32 	%p62, %r171, 2146435072;
	@%p62 bra 	$L__BB0_31;
	setp.nan.f64 	%p63, %fd36, %fd36;
	@%p63 bra 	$L__BB0_30;
	setp.neu.f64 	%p64, %fd37, 0d7FF0000000000000;
	@%p64 bra 	$L__BB0_31;
	selp.b32 	%r172, %r8, %r7, %p1;
	selp.b32 	%r173, %r172, %r7, %p60;
	mov.b32 	%r174, 0;
	mov.b64 	%fd517, {%r174, %r173};
	bra.uni 	$L__BB0_31;
$L__BB0_30:
	mov.f64 	%fd131, 0d4000000000000000;
	add.rn.f64 	%fd517, %fd36, %fd131;
$L__BB0_31:
	setp.eq.f64 	%p69, %fd36, 0d3FF0000000000000;
	selp.f64 	%fd42, 0d3FF0000000000000, %fd517, %p69;
	sub.f64 	%fd43, %fd35, %fd2;
	{
	.reg .b32 %temp; 
	mov.b64 	{%temp, %r24}, %fd43;
	}
	abs.f64 	%fd44, %fd43;
	{ // callseq 5, 0
	.param .b64 param0;
	st.param.f64 	[param0], %fd44;
	.param .b64 retval0;
	call.uni (retval0), 
	__internal_accurate_pow, 
	(
	param0
	);
	ld.param.f64 	%fd132, [retval0];
	} // callseq 5
	setp.lt.s32 	%p70, %r24, 0;
	neg.f64 	%fd134, %fd132;
	selp.f64 	%fd135, %fd134, %fd132, %p58;
	selp.f64 	%fd136, %fd135, %fd132, %p70;
	setp.eq.f64 	%p71, %fd43, 0d0000000000000000;
	selp.b32 	%r175, %r24, 0, %p58;
	or.b32  	%r176, %r175, 2146435072;
	selp.b32 	%r177, %r176, %r175, %p57;
	mov.b32 	%r178, 0;
	mov.b64 	%fd137, {%r178, %r177};
	selp.f64 	%fd518, %fd137, %fd136, %p71;
	add.f64 	%fd138, %fd43, 0d4000000000000000;
	{
	.reg .b32 %temp; 
	mov.b64 	{%temp, %r179}, %fd138;
	}
	and.b32  	%r180, %r179, 2146435072;
	setp.ne.s32 	%p72, %r180, 2146435072;
	@%p72 bra 	$L__BB0_36;
	setp.nan.f64 	%p73, %fd43, %fd43;
	@%p73 bra 	$L__BB0_35;
	setp.neu.f64 	%p74, %fd44, 0d7FF0000000000000;
	@%p74 bra 	$L__BB0_36;
	selp.b32 	%r181, %r8, %r7, %p1;
	selp.b32 	%r182, %r181, %r7, %p70;
	mov.b32 	%r183, 0;
	mov.b64 	%fd518, {%r183, %r182};
	bra.uni 	$L__BB0_36;
$L__BB0_35:
	mov.f64 	%fd139, 0d4000000000000000;
	add.rn.f64 	%fd518, %fd43, %fd139;
$L__BB0_36:
	setp.eq.f64 	%p76, %fd43, 0d3FF0000000000000;
	selp.f64 	%fd140, 0d3FF0000000000000, %fd518, %p76;
	add.f64 	%fd141, %fd42, %fd140;
	sqrt.rn.f64 	%fd142, %fd141;
	setp.lt.f64 	%p77, %fd142, %fd516;
	selp.b32 	%r321, %r322, %r321, %p77;
$L__BB0_37:
	mul.wide.u32 	%rd186, %r1, 8;
	add.s64 	%rd187, %rd3, %rd186;
	ld.global.u64 	%rd188, [%rd187];
	mul.wide.u32 	%rd189, %r321, 16;
	add.s64 	%rd190, %rd188, %rd189;
	ld.f64 	%fd143, [%rd190];
	add.f64 	%fd144, %fd1, %fd143;
	st.f64 	[%rd190], %fd144;
	ld.global.f64 	%fd145, [%rd8+8];
	ld.global.u64 	%rd191, [%rd187];
	add.s64 	%rd192, %rd191, %rd189;
	ld.f64 	%fd146, [%rd192+8];
	add.f64 	%fd147, %fd145, %fd146;
	st.f64 	[%rd192+8], %fd147;
	ld.global.u64 	%rd193, [%rd7];
	mul.wide.u32 	%rd194, %r321, 4;
	add.s64 	%rd195, %rd193, %rd194;
	ld.u32 	%r184, [%rd195];
	add.s32 	%r185, %r184, 1;
	st.u32 	[%rd195], %r185;
	add.s32 	%r327, %r327, 1;
	setp.eq.s32 	%p78, %r327, %r4;
	@%p78 bra 	$L__BB0_42;
	bra.uni 	$L__BB0_2;
$L__BB0_38:
	and.b32  	%r28, %r2, 3;
	setp.eq.s32 	%p7, %r28, 0;
	@%p7 bra 	$L__BB0_41;
	mov.b32 	%r326, 0;
$L__BB0_40:
	.pragma "nounroll";
	mul.wide.s32 	%rd163, %r327, 16;
	add.s64 	%rd164, %rd1, %rd163;
	ld.global.f64 	%fd51, [%rd164];
	ld.global.u64 	%rd165, [%rd6];
	ld.f64 	%fd52, [%rd165];
	add.f64 	%fd53, %fd51, %fd52;
	st.f64 	[%rd165], %fd53;
	ld.global.f64 	%fd54, [%rd164+8];
	ld.global.u64 	%rd166, [%rd6];
	ld.f64 	%fd55, [%rd166+8];
	add.f64 	%fd56, %fd54, %fd55;
	st.f64 	[%rd166+8], %fd56;
	ld.global.u64 	%rd167, [%rd7];
	ld.u32 	%r114, [%rd167];
	add.s32 	%r115, %r114, 1;
	st.u32 	[%rd167], %r115;
	add.s32 	%r327, %r327, 1;
	add.s32 	%r326, %r326, 1;
	setp.ne.s32 	%p8, %r326, %r28;
	@%p8 bra 	$L__BB0_40;
$L__BB0_41:
	add.s32 	%r116, %r2, -1;
	setp.lt.u32 	%p9, %r116, 3;
	@%p9 bra 	$L__BB0_42;
	bra.uni 	$L__BB0_208;
$L__BB0_42:
	setp.lt.s32 	%p79, %r106, 1;
	@%p79 bra 	$L__BB0_64;
	mul.wide.u32 	%rd196, %r1, 8;
	add.s64 	%rd10, %rd2, %rd196;
	add.s64 	%rd11, %rd3, %rd196;
	add.s32 	%r187, %r106, -1;
	and.b32  	%r34, %r106, 3;
	setp.lt.u32 	%p80, %r187, 3;
	mov.b32 	%r330, 0;
	@%p80 bra 	$L__BB0_54;
	and.b32  	%r330, %r106, 2147483644;
	mov.b32 	%r329, 0;
$L__BB0_45:
	.pragma "nounroll";
	ld.global.u64 	%rd392, [%rd10];
	mul.wide.u32 	%rd197, %r329, 4;
	add.s64 	%rd198, %rd392, %rd197;
	ld.u32 	%r39, [%rd198];
	setp.eq.s32 	%p81, %r39, 0;
	@%p81 bra 	$L__BB0_47;
	ld.global.u64 	%rd199, [%rd11];
	mul.wide.u32 	%rd200, %r329, 16;
	add.s64 	%rd201, %rd199, %rd200;
	ld.f64 	%fd148, [%rd201];
	ld.f64 	%fd149, [%rd201+8];
	cvt.rn.f64.s32 	%fd150, %r39;
	div.rn.f64 	%fd151, %fd148, %fd150;
	div.rn.f64 	%fd152, %fd149, %fd150;
	st.f64 	[%rd201], %fd151;
	ld.global.u64 	%rd202, [%rd11];
	add.s64 	%rd203, %rd202, %rd200;
	st.f64 	[%rd203+8], %fd152;
	ld.global.u64 	%rd392, [%rd10];
$L__BB0_47:
	add.s64 	%rd205, %rd392, %rd197;
	ld.u32 	%r40, [%rd205+4];
	setp.eq.s32 	%p82, %r40, 0;
	@%p82 bra 	$L__BB0_49;
	ld.global.u64 	%rd206, [%rd11];
	mul.wide.u32 	%rd207, %r329, 16;
	add.s64 	%rd208, %rd206, %rd207;
	ld.f64 	%fd153, [%rd208+16];
	ld.f64 	%fd154, [%rd208+24];
	cvt.rn.f64.s32 	%fd155, %r40;
	div.rn.f64 	%fd156, %fd153, %fd155;
	div.rn.f64 	%fd157, %fd154, %fd155;
	st.f64 	[%rd208+16], %fd156;
	ld.global.u64 	%rd209, [%rd11];
	add.s64 	%rd210, %rd209, %rd207;
	st.f64 	[%rd210+24], %fd157;
	ld.global.u64 	%rd392, [%rd10];
$L__BB0_49:
	add.s64 	%rd212, %rd392, %rd197;
	ld.u32 	%r41, [%rd212+8];
	setp.eq.s32 	%p83, %r41, 0;
	@%p83 bra 	$L__BB0_51;
	ld.global.u64 	%rd213, [%rd11];
	mul.wide.u32 	%rd214, %r329, 16;
	add.s64 	%rd215, %rd213, %rd214;
	ld.f64 	%fd158, [%rd215+32];
	ld.f64 	%fd159, [%rd215+40];
	cvt.rn.f64.s32 	%fd160, %r41;
	div.rn.f64 	%fd161, %fd158, %fd160;
	div.rn.f64 	%fd162, %fd159, %fd160;
	st.f64 	[%rd215+32], %fd161;
	ld.global.u64 	%rd216, [%rd11];
	add.s64 	%rd217, %rd216, %rd214;
	st.f64 	[%rd217+40], %fd162;
	ld.global.u64 	%rd392, [%rd10];
$L__BB0_51:
	add.s64 	%rd219, %rd392, %rd197;
	ld.u32 	%r42, [%rd219+12];
	setp.eq.s32 	%p84, %r42, 0;
	@%p84 bra 	$L__BB0_53;
	ld.global.u64 	%rd220, [%rd11];
	mul.wide.u32 	%rd221, %r329, 16;
	add.s64 	%rd222, %rd220, %rd221;
	ld.f64 	%fd163, [%rd222+48];
	ld.f64 	%fd164, [%rd222+56];
	cvt.rn.f64.s32 	%fd165, %r42;
	div.rn.f64 	%fd166, %fd163, %fd165;
	div.rn.f64 	%fd167, %fd164, %fd165;
	st.f64 	[%rd222+48], %fd166;
	ld.global.u64 	%rd223, [%rd11];
	add.s64 	%rd224, %rd223, %rd221;
	st.f64 	[%rd224+56], %fd167;
$L__BB0_53:
	add.s32 	%r329, %r329, 4;
	setp.ne.s32 	%p85, %r329, %r330;
	@%p85 bra 	$L__BB0_45;
$L__BB0_54:
	setp.eq.s32 	%p86, %r34, 0;
	@%p86 bra 	$L__BB0_64;
	setp.eq.s32 	%p87, %r34, 1;
	@%p87 bra 	$L__BB0_61;
	ld.global.u64 	%rd394, [%rd10];
	mul.wide.u32 	%rd225, %r330, 4;
	add.s64 	%rd226, %rd394, %rd225;
	ld.u32 	%r45, [%rd226];
	setp.eq.s32 	%p88, %r45, 0;
	@%p88 bra 	$L__BB0_58;
	ld.global.u64 	%rd227, [%rd11];
	mul.wide.u32 	%rd228, %r330, 16;
	add.s64 	%rd229, %rd227, %rd228;
	ld.f64 	%fd168, [%rd229];
	ld.f64 	%fd169, [%rd229+8];
	cvt.rn.f64.s32 	%fd170, %r45;
	div.rn.f64 	%fd171, %fd168, %fd170;
	div.rn.f64 	%fd172, %fd169, %fd170;
	st.f64 	[%rd229], %fd171;
	ld.global.u64 	%rd230, [%rd11];
	add.s64 	%rd231, %rd230, %rd228;
	st.f64 	[%rd231+8], %fd172;
	ld.global.u64 	%rd394, [%rd10];
$L__BB0_58:
	add.s64 	%rd233, %rd394, %rd225;
	ld.u32 	%r46, [%rd233+4];
	setp.eq.s32 	%p89, %r46, 0;
	@%p89 bra 	$L__BB0_60;
	ld.global.u64 	%rd234, [%rd11];
	mul.wide.u32 	%rd235, %r330, 16;
	add.s64 	%rd236, %rd234, %rd235;
	ld.f64 	%fd173, [%rd236+16];
	ld.f64 	%fd174, [%rd236+24];
	cvt.rn.f64.s32 	%fd175, %r46;
	div.rn.f64 	%fd176, %fd173, %fd175;
	div.rn.f64 	%fd177, %fd174, %fd175;
	st.f64 	[%rd236+16], %fd176;
	ld.global.u64 	%rd237, [%rd11];
	add.s64 	%rd238, %rd237, %rd235;
	st.f64 	[%rd238+24], %fd177;
$L__BB0_60:
	add.s32 	%r330, %r330, 2;
$L__BB0_61:
	and.b32  	%r189, %r106, 1;
	setp.eq.b32 	%p90, %r189, 1;
	not.pred 	%p91, %p90;
	@%p91 bra 	$L__BB0_64;
	ld.global.u64 	%rd239, [%rd10];
	mul.wide.u32 	%rd240, %r330, 4;
	add.s64 	%rd241, %rd239, %rd240;
	ld.u32 	%r49, [%rd241];
	setp.eq.s32 	%p92, %r49, 0;
	@%p92 bra 	$L__BB0_64;
	ld.global.u64 	%rd242, [%rd11];
	mul.wide.u32 	%rd243, %r330, 16;
	add.s64 	%rd244, %rd242, %rd243;
	ld.f64 	%fd178, [%rd244];
	ld.f64 	%fd179, [%rd244+8];
	cvt.rn.f64.s32 	%fd180, %r49;
	div.rn.f64 	%fd181, %fd178, %fd180;
	div.rn.f64 	%fd182, %fd179, %fd180;
	st.f64 	[%rd244], %fd181;
	ld.global.u64 	%rd245, [%rd11];
	add.s64 	%rd246, %rd245, %rd243;
	st.f64 	[%rd246+8], %fd182;
$L__BB0_64:
	setp.ne.s32 	%p93, %r1, 0;
	@%p93 bra 	$L__BB0_207;
	setp.lt.s32 	%p94, %r106, 1;
	@%p94 bra 	$L__BB0_79;
	add.s32 	%r50, %r106, -1;
	and.b32  	%r51, %r106, 7;
	add.s32 	%r52, %r51, -1;
	and.b32  	%r53, %r106, 3;
	and.b32  	%r54, %r106, 2147483640;
	and.b32  	%r55, %r106, 1;
	mov.b32 	%r332, 0;
$L__BB0_67:
	setp.lt.u32 	%p95, %r50, 7;
	mul.wide.u32 	%rd247, %r332, 8;
	add.s64 	%rd22, %rd3, %rd247;
	mov.b32 	%r335, 0;
	@%p95 bra 	$L__BB0_70;
	mov.b32 	%r333, 0;
$L__BB0_69:
	.pragma "nounroll";
	ld.global.u64 	%rd248, [%rd22];
	mul.wide.u32 	%rd249, %r333, 16;
	add.s64 	%rd250, %rd248, %rd249;
	ld.f64 	%fd183, [%rd250];
	ld.f64 	%fd184, [%rd250+8];
	div.rn.f64 	%fd185, %fd183, 0d40C3880000000000;
	add.s64 	%rd251, %rd5, %rd249;
	ld.global.f64 	%fd186, [%rd251];
	add.f64 	%fd187, %fd185, %fd186;
	st.global.f64 	[%rd251], %fd187;
	div.rn.f64 	%fd188, %fd184, 0d40C3880000000000;
	ld.global.f64 	%fd189, [%rd251+8];
	add.f64 	%fd190, %fd188, %fd189;
	st.global.f64 	[%rd251+8], %fd190;
	ld.global.u64 	%rd252, [%rd22];
	add.s64 	%rd253, %rd252, %rd249;
	ld.f64 	%fd191, [%rd253+16];
	ld.f64 	%fd192, [%rd253+24];
	div.rn.f64 	%fd193, %fd191, 0d40C3880000000000;
	ld.global.f64 	%fd194, [%rd251+16];
	add.f64 	%fd195, %fd193, %fd194;
	st.global.f64 	[%rd251+16], %fd195;
	div.rn.f64 	%fd196, %fd192, 0d40C3880000000000;
	ld.global.f64 	%fd197, [%rd251+24];
	add.f64 	%fd198, %fd196, %fd197;
	st.global.f64 	[%rd251+24], %fd198;
	ld.global.u64 	%rd254, [%rd22];
	add.s64 	%rd255, %rd254, %rd249;
	ld.f64 	%fd199, [%rd255+32];
	ld.f64 	%fd200, [%rd255+40];
	div.rn.f64 	%fd201, %fd199, 0d40C3880000000000;
	ld.global.f64 	%fd202, [%rd251+32];
	add.f64 	%fd203, %fd201, %fd202;
	st.global.f64 	[%rd251+32], %fd203;
	div.rn.f64 	%fd204, %fd200, 0d40C3880000000000;
	ld.global.f64 	%fd205, [%rd251+40];
	add.f64 	%fd206, %fd204, %fd205;
	st.global.f64 	[%rd251+40], %fd206;
	ld.global.u64 	%rd256, [%rd22];
	add.s64 	%rd257, %rd256, %rd249;
	ld.f64 	%fd207, [%rd257+48];
	ld.f64 	%fd208, [%rd257+56];
	div.rn.f64 	%fd209, %fd207, 0d40C3880000000000;
	ld.global.f64 	%fd210, [%rd251+48];
	add.f64 	%fd211, %fd209, %fd210;
	st.global.f64 	[%rd251+48], %fd211;
	div.rn.f64 	%fd212, %fd208, 0d40C3880000000000;
	ld.global.f64 	%fd213, [%rd251+56];
	add.f64 	%fd214, %fd212, %fd213;
	st.global.f64 	[%rd251+56], %fd214;
	ld.global.u64 	%rd258, [%rd22];
	add.s64 	%rd259, %rd258, %rd249;
	ld.f64 	%fd215, [%rd259+64];
	ld.f64 	%fd216, [%rd259+72];
	div.rn.f64 	%fd217, %fd215, 0d40C3880000000000;
	ld.global.f64 	%fd218, [%rd251+64];
	add.f64 	%fd219, %fd217, %fd218;
	st.global.f64 	[%rd251+64], %fd219;
	div.rn.f64 	%fd220, %fd216, 0d40C3880000000000;
	ld.global.f64 	%fd221, [%rd251+72];
	add.f64 	%fd222, %fd220, %fd221;
	st.global.f64 	[%rd251+72], %fd222;
	ld.global.u64 	%rd260, [%rd22];
	add.s64 	%rd261, %rd260, %rd249;
	ld.f64 	%fd223, [%rd261+80];
	ld.f64 	%fd224, [%rd261+88];
	div.rn.f64 	%fd225, %fd223, 0d40C3880000000000;
	ld.global.f64 	%fd226, [%rd251+80];
	add.f64 	%fd227, %fd225, %fd226;
	st.global.f64 	[%rd251+80], %fd227;
	div.rn.f64 	%fd228, %fd224, 0d40C3880000000000;
	ld.global.f64 	%fd229, [%rd251+88];
	add.f64 	%fd230, %fd228, %fd229;
	st.global.f64 	[%rd251+88], %fd230;
	ld.global.u64 	%rd262, [%rd22];
	add.s64 	%rd263, %rd262, %rd249;
	ld.f64 	%fd231, [%rd263+96];
	ld.f64 	%fd232, [%rd263+104];
	div.rn.f64 	%fd233, %fd231, 0d40C3880000000000;
	ld.global.f64 	%fd234, [%rd251+96];
	add.f64 	%fd235, %fd233, %fd234;
	st.global.f64 	[%rd251+96], %fd235;
	div.rn.f64 	%fd236, %fd232, 0d40C3880000000000;
	ld.global.f64 	%fd237, [%rd251+104];
	add.f64 	%fd238, %fd236, %fd237;
	st.global.f64 	[%rd251+104], %fd238;
	ld.global.u64 	%rd264, [%rd22];
	add.s64 	%rd265, %rd264, %rd249;
	ld.f64 	%fd239, [%rd265+112];
	ld.f64 	%fd240, [%rd265+120];
	div.rn.f64 	%fd241, %fd239, 0d40C3880000000000;
	ld.global.f64 	%fd242, [%rd251+112];
	add.f64 	%fd243, %fd241, %fd242;
	st.global.f64 	[%rd251+112], %fd243;
	div.rn.f64 	%fd244, %fd240, 0d40C3880000000000;
	ld.global.f64 	%fd245, [%rd251+120];
	add.f64 	%fd246, %fd244, %fd245;
	st.global.f64 	[%rd251+120], %fd246;
	add.s32 	%r333, %r333, 8;
	setp.ne.s32 	%p96, %r333, %r54;
	mov.u32 	%r335, %r54;
	@%p96 bra 	$L__BB0_69;
$L__BB0_70:
	setp.eq.s32 	%p97, %r51, 0;
	@%p97 bra 	$L__BB0_78;
	setp.lt.u32 	%p98, %r52, 3;
	@%p98 bra 	$L__BB0_73;
	ld.global.u64 	%rd266, [%rd22];
	mul.wide.u32 	%rd267, %r335, 16;
	add.s64 	%rd268, %rd266, %rd267;
	ld.f64 	%fd247, [%rd268];
	ld.f64 	%fd248, [%rd268+8];
	div.rn.f64 	%fd249, %fd247, 0d40C3880000000000;
	add.s64 	%rd269, %rd5, %rd267;
	ld.global.f64 	%fd250, [%rd269];
	add.f64 	%fd251, %fd249, %fd250;
	st.global.f64 	[%rd269], %fd251;
	div.rn.f64 	%fd252, %fd248, 0d40C3880000000000;
	ld.global.f64 	%fd253, [%rd269+8];
	add.f64 	%fd254, %fd252, %fd253;
	st.global.f64 	[%rd269+8], %fd254;
	ld.global.u64 	%rd270, [%rd22];
	add.s64 	%rd271, %rd270, %rd267;
	ld.f64 	%fd255, [%rd271+16];
	ld.f64 	%fd256, [%rd271+24];
	div.rn.f64 	%fd257, %fd255, 0d40C3880000000000;
	ld.global.f64 	%fd258, [%rd269+16];
	add.f64 	%fd259, %fd257, %fd258;
	st.global.f64 	[%rd269+16], %fd259;
	div.rn.f64 	%fd260, %fd256, 0d40C3880000000000;
	ld.global.f64 	%fd261, [%rd269+24];
	add.f64 	%fd262, %fd260, %fd261;
	st.global.f64 	[%rd269+24], %fd262;
	ld.global.u64 	%rd272, [%rd22];
	add.s64 	%rd273, %rd272, %rd267;
	ld.f64 	%fd263, [%rd273+32];
	ld.f64 	%fd264, [%rd273+40];
	div.rn.f64 	%fd265, %fd263, 0d40C3880000000000;
	ld.global.f64 	%fd266, [%rd269+32];
	add.f64 	%fd267, %fd265, %fd266;
	st.global.f64 	[%rd269+32], %fd267;
	div.rn.f64 	%fd268, %fd264, 0d40C3880000000000;
	ld.global.f64 	%fd269, [%rd269+40];
	add.f64 	%fd270, %fd268, %fd269;
	st.global.f64 	[%rd269+40], %fd270;
	ld.global.u64 	%rd274, [%rd22];
	add.s64 	%rd275, %rd274, %rd267;
	ld.f64 	%fd271, [%rd275+48];
	ld.f64 	%fd272, [%rd275+56];
	div.rn.f64 	%fd273, %fd271, 0d40C3880000000000;
	ld.global.f64 	%fd274, [%rd269+48];
	add.f64 	%fd275, %fd273, %fd274;
	st.global.f64 	[%rd269+48], %fd275;
	div.rn.f64 	%fd276, %fd272, 0d40C3880000000000;
	ld.global.f64 	%fd277, [%rd269+56];
	add.f64 	%fd278, %fd276, %fd277;
	st.global.f64 	[%rd269+56], %fd278;
	add.s32 	%r335, %r335, 4;
$L__BB0_73:
	setp.eq.s32 	%p99, %r53, 0;
	@%p99 bra 	$L__BB0_78;
	setp.eq.s32 	%p100, %r53, 1;
	@%p100 bra 	$L__BB0_76;
	ld.global.u64 	%rd276, [%rd22];
	mul.wide.u32 	%rd277, %r335, 16;
	add.s64 	%rd278, %rd276, %rd277;
	ld.f64 	%fd279, [%rd278];
	ld.f64 	%fd280, [%rd278+8];
	div.rn.f64 	%fd281, %fd279, 0d40C3880000000000;
	add.s64 	%rd279, %rd5, %rd277;
	ld.global.f64 	%fd282, [%rd279];
	add.f64 	%fd283, %fd281, %fd282;
	st.global.f64 	[%rd279], %fd283;
	div.rn.f64 	%fd284, %fd280, 0d40C3880000000000;
	ld.global.f64 	%fd285, [%rd279+8];
	add.f64 	%fd286, %fd284, %fd285;
	st.global.f64 	[%rd279+8], %fd286;
	ld.global.u64 	%rd280, [%rd22];
	add.s64 	%rd281, %rd280, %rd277;
	ld.f64 	%fd287, [%rd281+16];
	ld.f64 	%fd288, [%rd281+24];
	div.rn.f64 	%fd289, %fd287, 0d40C3880000000000;
	ld.global.f64 	%fd290, [%rd279+16];
	add.f64 	%fd291, %fd289, %fd290;
	st.global.f64 	[%rd279+16], %fd291;
	div.rn.f64 	%fd292, %fd288, 0d40C3880000000000;
	ld.global.f64 	%fd293, [%rd279+24];
	add.f64 	%fd294, %fd292, %fd293;
	st.global.f64 	[%rd279+24], %fd294;
	add.s32 	%r335, %r335, 2;
$L__BB0_76:
	setp.eq.s32 	%p101, %r55, 0;
	@%p101 bra 	$L__BB0_78;
	ld.global.u64 	%rd282, [%rd22];
	mul.wide.u32 	%rd283, %r335, 16;
	add.s64 	%rd284, %rd282, %rd283;
	ld.f64 	%fd295, [%rd284];
	ld.f64 	%fd296, [%rd284+8];
	div.rn.f64 	%fd297, %fd295, 0d40C3880000000000;
	add.s64 	%rd285, %rd5, %rd283;
	ld.global.f64 	%fd298, [%rd285];
	add.f64 	%fd299, %fd297, %fd298;
	st.global.f64 	[%rd285], %fd299;
	div.rn.f64 	%fd300, %fd296, 0d40C3880000000000;
	ld.global.f64 	%fd301, [%rd285+8];
	add.f64 	%fd302, %fd300, %fd301;
	st.global.f64 	[%rd285+8], %fd302;
$L__BB0_78:
	add.s32 	%r332, %r332, 1;
	setp.ne.s32 	%p102, %r332, 10000;
	@%p102 bra 	$L__BB0_67;
$L__BB0_79:
	setp.lt.s32 	%p103, %r106, 1;
	ld.global.u32 	%r194, [itr];
	add.s32 	%r195, %r194, 1;
	st.global.u32 	[itr], %r195;
	setp.gt.s32 	%p104, %r194, 8;
	mov.b32 	%r349, 1;
	or.pred  	%p105, %p104, %p103;
	@%p105 bra 	$L__BB0_92;
	ld.param.u32 	%r317, [_Z13kmeans_kernelP6VectorS0_S0_PS0_PPiiiiS2__param_7];
	cvt.rn.f64.s32 	%fd49, %r317;
	add.s32 	%r198, %r106, -1;
	and.b32  	%r65, %r106, 7;
	setp.lt.u32 	%p106, %r198, 7;
	mov.b32 	%r343, 0;
	mov.u32 	%r348, %r343;
	@%p106 bra 	$L__BB0_83;
	and.b32  	%r343, %r106, 2147483640;
	mov.b32 	%r337, 0;
	mov.u32 	%r348, %r337;
$L__BB0_82:
	.pragma "nounroll";
	mul.wide.u32 	%rd286, %r337, 16;
	add.s64 	%rd287, %rd5, %rd286;
	ld.global.f64 	%fd303, [%rd287];
	add.s64 	%rd288, %rd4, %rd286;
	ld.global.f64 	%fd304, [%rd288];
	sub.f64 	%fd305, %fd303, %fd304;
	abs.f64 	%fd306, %fd305;
	ld.global.f64 	%fd308, [%rd287+8];
	ld.global.f64 	%fd309, [%rd288+8];
	sub.f64 	%fd310, %fd308, %fd309;
	abs.f64 	%fd311, %fd310;
	setp.gt.f64 	%p107, %fd306, %fd49;
	setp.gt.f64 	%p108, %fd311, %fd49;
	st.global.f64 	[%rd288], %fd303;
	st.global.f64 	[%rd288+8], %fd308;
	ld.global.f64 	%fd313, [%rd287+16];
	ld.global.f64 	%fd314, [%rd288+16];
	sub.f64 	%fd315, %fd313, %fd314;
	abs.f64 	%fd316, %fd315;
	ld.global.f64 	%fd318, [%rd287+24];
	ld.global.f64 	%fd319, [%rd288+24];
	sub.f64 	%fd320, %fd318, %fd319;
	abs.f64 	%fd321, %fd320;
	setp.gt.f64 	%p109, %fd316, %fd49;
	setp.gt.f64 	%p110, %fd321, %fd49;
	st.global.f64 	[%rd288+16], %fd313;
	st.global.f64 	[%rd288+24], %fd318;
	ld.global.f64 	%fd323, [%rd287+32];
	ld.global.f64 	%fd324, [%rd288+32];
	sub.f64 	%fd325, %fd323, %fd324;
	abs.f64 	%fd326, %fd325;
	ld.global.f64 	%fd328, [%rd287+40];
	ld.global.f64 	%fd329, [%rd288+40];
	sub.f64 	%fd330, %fd328, %fd329;
	abs.f64 	%fd331, %fd330;
	setp.gt.f64 	%p111, %fd326, %fd49;
	setp.gt.f64 	%p112, %fd331, %fd49;
	st.global.f64 	[%rd288+32], %fd323;
	st.global.f64 	[%rd288+40], %fd328;
	ld.global.f64 	%fd333, [%rd287+48];
	ld.global.f64 	%fd334, [%rd288+48];
	sub.f64 	%fd335, %fd333, %fd334;
	abs.f64 	%fd336, %fd335;
	ld.global.f64 	%fd338, [%rd287+56];
	ld.global.f64 	%fd339, [%rd288+56];
	sub.f64 	%fd340, %fd338, %fd339;
	abs.f64 	%fd341, %fd340;
	setp.gt.f64 	%p113, %fd336, %fd49;
	setp.gt.f64 	%p114, %fd341, %fd49;
	st.global.f64 	[%rd288+48], %fd333;
	st.global.f64 	[%rd288+56], %fd338;
	ld.global.f64 	%fd343, [%rd287+64];
	ld.global.f64 	%fd344, [%rd288+64];
	sub.f64 	%fd345, %fd343, %fd344;
	abs.f64 	%fd346, %fd345;
	ld.global.f64 	%fd348, [%rd287+72];
	ld.global.f64 	%fd349, [%rd288+72];
	sub.f64 	%fd350, %fd348, %fd349;
	abs.f64 	%fd351, %fd350;
	setp.gt.f64 	%p115, %fd346, %fd49;
	setp.gt.f64 	%p116, %fd351, %fd49;
	st.global.f64 	[%rd288+64], %fd343;
	st.global.f64 	[%rd288+72], %fd348;
	ld.global.f64 	%fd353, [%rd287+80];
	ld.global.f64 	%fd354, [%rd288+80];
	sub.f64 	%fd355, %fd353, %fd354;
	abs.f64 	%fd356, %fd355;
	ld.global.f64 	%fd358, [%rd287+88];
	ld.global.f64 	%fd359, [%rd288+88];
	sub.f64 	%fd360, %fd358, %fd359;
	abs.f64 	%fd361, %fd360;
	setp.gt.f64 	%p117, %fd356, %fd49;
	setp.gt.f64 	%p118, %fd361, %fd49;
	st.global.f64 	[%rd288+80], %fd353;
	st.global.f64 	[%rd288+88], %fd358;
	ld.global.f64 	%fd363, [%rd287+96];
	ld.global.f64 	%fd364, [%rd288+96];
	sub.f64 	%fd365, %fd363, %fd364;
	abs.f64 	%fd366, %fd365;
	ld.global.f64 	%fd368, [%rd287+104];
	ld.global.f64 	%fd369, [%rd288+104];
	sub.f64 	%fd370, %fd368, %fd369;
	abs.f64 	%fd371, %fd370;
	setp.gt.f64 	%p119, %fd366, %fd49;
	setp.gt.f64 	%p120, %fd371, %fd49;
	st.global.f64 	[%rd288+96], %fd363;
	st.global.f64 	[%rd288+104], %fd368;
	ld.global.f64 	%fd373, [%rd287+112];
	ld.global.f64 	%fd374, [%rd288+112];
	sub.f64 	%fd375, %fd373, %fd374;
	abs.f64 	%fd376, %fd375;
	ld.global.f64 	%fd377, [%rd287+120];
	ld.global.f64 	%fd378, [%rd288+120];
	sub.f64 	%fd379, %fd377, %fd378;
	abs.f64 	%fd380, %fd379;
	max.f64 	%fd382, %fd376, %fd380;
	setp.gt.f64 	%p121, %fd382, %fd49;
	selp.b32 	%r200, 1, %r348, %p108;
	selp.b32 	%r201, 1, %r200, %p107;
	selp.b32 	%r202, 1, %r201, %p110;
	selp.b32 	%r203, 1, %r202, %p109;
	selp.b32 	%r204, 1, %r203, %p112;
	selp.b32 	%r205, 1, %r204, %p111;
	selp.b32 	%r206, 1, %r205, %p114;
	selp.b32 	%r207, 1, %r206, %p113;
	selp.b32 	%r208, 1, %r207, %p116;
	selp.b32 	%r209, 1, %r208, %p115;
	selp.b32 	%r210, 1, %r209, %p118;
	selp.b32 	%r211, 1, %r210, %p117;
	selp.b32 	%r212, 1, %r211, %p120;
	selp.b32 	%r213, 1, %r212, %p119;
	selp.b32 	%r348, 1, %r213, %p121;
	st.global.f64 	[%rd288+112], %fd373;
	st.global.f64 	[%rd288+120], %fd377;
	add.s32 	%r337, %r337, 8;
	setp.ne.s32 	%p122, %r337, %r343;
	@%p122 bra 	$L__BB0_82;
$L__BB0_83:
	setp.eq.s32 	%p123, %r65, 0;
	@%p123 bra 	$L__BB0_91;
	and.b32  	%r74, %r106, 3;
	setp.lt.u32 	%p124, %r65, 4;
	@%p124 bra 	$L__BB0_86;
	mul.wide.u32 	%rd289, %r343, 16;
	add.s64 	%rd290, %rd5, %rd289;
	ld.global.f64 	%fd383, [%rd290];
	add.s64 	%rd291, %rd4, %rd289;
	ld.global.f64 	%fd384, [%rd291];
	sub.f64 	%fd385, %fd383, %fd384;
	abs.f64 	%fd386, %fd385;
	ld.global.f64 	%fd388, [%rd290+8];
	ld.global.f64 	%fd389, [%rd291+8];
	sub.f64 	%fd390, %fd388, %fd389;
	abs.f64 	%fd391, %fd390;
	setp.gt.f64 	%p125, %fd386, %fd49;
	setp.gt.f64 	%p126, %fd391, %fd49;
	st.global.f64 	[%rd291], %fd383;
	st.global.f64 	[%rd291+8], %fd388;
	ld.global.f64 	%fd393, [%rd290+16];
	ld.global.f64 	%fd394, [%rd291+16];
	sub.f64 	%fd395, %fd393, %fd394;
	abs.f64 	%fd396, %fd395;
	ld.global.f64 	%fd398, [%rd290+24];
	ld.global.f64 	%fd399, [%rd291+24];
	sub.f64 	%fd400, %fd398, %fd399;
	abs.f64 	%fd401, %fd400;
	setp.gt.f64 	%p127, %fd396, %fd49;
	setp.gt.f64 	%p128, %fd401, %fd49;
	st.global.f64 	[%rd291+16], %fd393;
	st.global.f64 	[%rd291+24], %fd398;
	ld.global.f64 	%fd403, [%rd290+32];
	ld.global.f64 	%fd404, [%rd291+32];
	sub.f64 	%fd405, %fd403, %fd404;
	abs.f64 	%fd406, %fd405;
	ld.global.f64 	%fd408, [%rd290+40];
	ld.global.f64 	%fd409, [%rd291+40];
	sub.f64 	%fd410, %fd408, %fd409;
	abs.f64 	%fd411, %fd410;
	setp.gt.f64 	%p129, %fd406, %fd49;
	setp.gt.f64 	%p130, %fd411, %fd49;
	st.global.f64 	[%rd291+32], %fd403;
	st.global.f64 	[%rd291+40], %fd408;
	ld.global.f64 	%fd413, [%rd290+48];
	ld.global.f64 	%fd414, [%rd291+48];
	sub.f64 	%fd415, %fd413, %fd414;
	abs.f64 	%fd416, %fd415;
	ld.global.f64 	%fd417, [%rd290+56];
	ld.global.f64 	%fd418, [%rd291+56];
	sub.f64 	%fd419, %fd417, %fd418;
	abs.f64 	%fd420, %fd419;
	max.f64 	%fd422, %fd416, %fd420;
	setp.gt.f64 	%p131, %fd422, %fd49;
	selp.b32 	%r215, 1, %r348, %p126;
	selp.b32 	%r216, 1, %r215, %p125;
	selp.b32 	%r217, 1, %r216, %p128;
	selp.b32 	%r218, 1, %r217, %p127;
	selp.b32 	%r219, 1, %r218, %p130;
	selp.b32 	%r220, 1, %r219, %p129;
	selp.b32 	%r348, 1, %r220, %p131;
	st.global.f64 	[%rd291+48], %fd413;
	st.global.f64 	[%rd291+56], %fd417;
	add.s32 	%r343, %r343, 4;
$L__BB0_86:
	setp.eq.s32 	%p132, %r74, 0;
	@%p132 bra 	$L__BB0_91;
	setp.eq.s32 	%p133, %r74, 1;
	@%p133 bra 	$L__BB0_89;
	mul.wide.u32 	%rd292, %r343, 16;
	add.s64 	%rd293, %rd5, %rd292;
	ld.global.f64 	%fd423, [%rd293];
	add.s64 	%rd294, %rd4, %rd292;
	ld.global.f64 	%fd424, [%rd294];
	sub.f64 	%fd425, %fd423, %fd424;
	abs.f64 	%fd426, %fd425;
	ld.global.f64 	%fd428, [%rd293+8];
	ld.global.f64 	%fd429, [%rd294+8];
	sub.f64 	%fd430, %fd428, %fd429;
	abs.f64 	%fd431, %fd430;
	setp.gt.f64 	%p134, %fd426, %fd49;
	setp.gt.f64 	%p135, %fd431, %fd49;
	st.global.f64 	[%rd294], %fd423;
	st.global.f64 	[%rd294+8], %fd428;
	ld.global.f64 	%fd433, [%rd293+16];
	ld.global.f64 	%fd434, [%rd294+16];
	sub.f64 	%fd435, %fd433, %fd434;
	abs.f64 	%fd436, %fd435;
	ld.global.f64 	%fd437, [%rd293+24];
	ld.global.f64 	%fd438, [%rd294+24];
	sub.f64 	%fd439, %fd437, %fd438;
	abs.f64 	%fd440, %fd439;
	max.f64 	%fd442, %fd436, %fd440;
	setp.gt.f64 	%p136, %fd442, %fd49;
	selp.b32 	%r222, 1, %r348, %p135;
	selp.b32 	%r223, 1, %r222, %p134;
	selp.b32 	%r348, 1, %r223, %p136;
	st.global.f64 	[%rd294+16], %fd433;
	st.global.f64 	[%rd294+24], %fd437;
	add.s32 	%r343, %r343, 2;
$L__BB0_89:
	and.b32  	%r224, %r106, 1;
	setp.eq.b32 	%p137, %r224, 1;
	not.pred 	%p138, %p137;
	@%p138 bra 	$L__BB0_91;
	mul.wide.u32 	%rd295, %r343, 16;
	add.s64 	%rd296, %rd5, %rd295;
	ld.global.f64 	%fd443, [%rd296];
	add.s64 	%rd297, %rd4, %rd295;
	ld.global.f64 	%fd444, [%rd297];
	sub.f64 	%fd445, %fd443, %fd444;
	abs.f64 	%fd446, %fd445;
	ld.global.f64 	%fd447, [%rd296+8];
	ld.global.f64 	%fd448, [%rd297+8];
	sub.f64 	%fd449, %fd447, %fd448;
	abs.f64 	%fd450, %fd449;
	max.f64 	%fd452, %fd446, %fd450;
	setp.gt.f64 	%p139, %fd452, %fd49;
	selp.b32 	%r348, 1, %r348, %p139;
	st.global.f64 	[%rd297], %fd443;
	st.global.f64 	[%rd297+8], %fd447;
$L__BB0_91:
	xor.b32  	%r349, %r348, 1;
$L__BB0_92:
	ld.param.u64 	%rd390, [_Z13kmeans_kernelP6VectorS0_S0_PS0_PPiiiiS2__param_8];
	cvta.to.global.u64 	%rd298, %rd390;
	st.global.u32 	[%rd298], %r349;
	setp.eq.s32 	%p140, %r349, 0;
	@%p140 bra 	$L__BB0_106;
	setp.lt.s32 	%p141, %r106, 1;
	ld.global.u32 	%r225, [itr];
	add.u64 	%rd299, %SP, 0;
	add.u64 	%rd23, %SPL, 0;
	mov.b32 	%r226, 10;
	st.local.v2.u32 	[%rd23], {%r225, %r226};
	mov.u64 	%rd300, $str;
	cvta.global.u64 	%rd301, %rd300;
	{ // callseq 6, 0
	.param .b64 param0;
	st.param.b64 	[param0], %rd301;
	.param .b64 param1;
	st.param.b64 	[param1], %rd299;
	.param .b32 retval0;
	call.uni (retval0), 
	vprintf, 
	(
	param0, 
	param1
	);
	ld.param.b32 	%r227, [retval0];
	} // callseq 6
	@%p141 bra 	$L__BB0_106;
	add.s32 	%r230, %r106, -1;
	and.b32  	%r89, %r106, 15;
	setp.lt.u32 	%p142, %r230, 15;
	mov.b32 	%r352, 0;
	@%p142 bra 	$L__BB0_97;
	and.b32  	%r352, %r106, 2147483632;
	mov.b32 	%r350, 0;
	mov.u64 	%rd304, $str$1;
$L__BB0_96:
	.pragma "nounroll";
	mul.wide.u32 	%rd302, %r350, 16;
	add.s64 	%rd303, %rd4, %rd302;
	ld.global.f64 	%fd453, [%rd303];
	ld.global.f64 	%fd454, [%rd303+8];
	st.local.u32 	[%rd23], %r350;
	st.local.f64 	[%rd23+8], %fd453;
	st.local.f64 	[%rd23+16], %fd454;
	cvta.global.u64 	%rd305, %rd304;
	{ // callseq 7, 0
	.param .b64 param0;
	st.param.b64 	[param0], %rd305;
	.param .b64 param1;
	st.param.b64 	[param1], %rd299;
	.param .b32 retval0;
	call.uni (retval0), 
	vprintf, 
	(
	param0, 
	param1
	);
	ld.param.b32 	%r232, [retval0];
	} // callseq 7
	add.s32 	%r234, %r350, 1;
	ld.global.f64 	%fd455, [%rd303+16];
	ld.global.f64 	%fd456, [%rd303+24];
	st.local.u32 	[%rd23], %r234;
	st.local.f64 	[%rd23+8], %fd455;
	st.local.f64 	[%rd23+16], %fd456;
	{ // callseq 8, 0
	.param .b64 param0;
	st.param.b64 	[param0], %rd305;
	.param .b64 param1;
	st.param.b64 	[param1], %rd299;
	.param .b32 retval0;
	call.uni (retval0), 
	vprintf, 
	(
	param0, 
	param1
	);
	ld.param.b32 	%r235, [retval0];
	} // callseq 8
	add.s32 	%r237, %r350, 2;
	ld.global.f64 	%fd457, [%rd303+32];
	ld.global.f64 	%fd458, [%rd303+40];
	st.local.u32 	[%rd23], %r237;
	st.local.f64 	[%rd23+8], %fd457;
	st.local.f64 	[%rd23+16], %fd458;
	{ // callseq 9, 0
	.param .b64 param0;
	st.param.b64 	[param0], %rd305;
	.param .b64 param1;
	st.param.b64 	[param1], %rd299;
	.param .b32 retval0;
	call.uni (retval0), 
	vprintf, 
	(
	param0, 
	param1
	);
	ld.param.b32 	%r238, [retval0];
	} // callseq 9
	add.s32 	%r240, %r350, 3;
	ld.global.f64 	%fd459, [%rd303+48];
	ld.global.f64 	%fd460, [%rd303+56];
	st.local.u32 	[%rd23], %r240;
	st.local.f64 	[%rd23+8], %fd459;
	st.local.f64 	[%rd23+16], %fd460;
	{ // callseq 10, 0
	.param .b64 param0;
	st.param.b64 	[param0], %rd305;
	.param .b64 param1;
	st.param.b64 	[param1], %rd299;
	.param .b32 retval0;
	call.uni (retval0), 
	vprintf, 
	(
	param0, 
	param1
	);
	ld.param.b32 	%r241, [retval0];
	} // callseq 10
	add.s32 	%r243, %r350, 4;
	ld.global.f64 	%fd461, [%rd303+64];
	ld.global.f64 	%fd462, [%rd303+72];
	st.local.u32 	[%rd23], %r243;
	st.local.f64 	[%rd23+8], %fd461;
	st.local.f64 	[%rd23+16], %fd462;
	{ // callseq 11, 0
	.param .b64 param0;
	st.param.b64 	[param0], %rd305;
	.param .b64 param1;
	st.param.b64 	[param1], %rd299;
	.param .b32 retval0;
	call.uni (retval0), 
	vprintf, 
	(
	param0, 
	param1
	);
	ld.param.b32 	%r244, [retval0];
	} // callseq 11
	add.s32 	%r246, %r350, 5;
	ld.global.f64 	%fd463, [%rd303+80];
	ld.global.f64 	%fd464, [%rd303+88];
	st.local.u32 	[%rd23], %r246;
	st.local.f64 	[%rd23+8], %fd463;
	st.local.f64 	[%rd23+16], %fd464;
	{ // callseq 12, 0
	.param .b64 param0;
	st.param.b64 	[param0], %rd305;
	.param .b64 param1;
	st.param.b64 	[param1], %rd299;
	.param .b32 retval0;
	call.uni (retval0), 
	vprintf, 
	(
	param0, 
	param1
	);
	ld.param.b32 	%r247, [retval0];
	} // callseq 12
	add.s32 	%r249, %r350, 6;
	ld.global.f64 	%fd465, [%rd303+96];
	ld.global.f64 	%fd466, [%rd303+104];
	st.local.u32 	[%rd23], %r249;
	st.local.f64 	[%rd23+8], %fd465;
	st.local.f64 	[%rd23+16], %fd466;
	{ // callseq 13, 0
	.param .b64 param0;
	st.param.b64 	[param0], %rd305;
	.param .b64 param1;
	st.param.b64 	[param1], %rd299;
	.param .b32 retval0;
	call.uni (retval0), 
	vprintf, 
	(
	param0, 
	param1
	);
	ld.param.b32 	%r250, [retval0];
	} // callseq 13
	add.s32 	%r252, %r350, 7;
	ld.global.f64 	%fd467, [%rd303+112];
	ld.global.f64 	%fd468, [%rd303+120];
	st.local.u32 	[%rd23], %r252;
	st.local.f64 	[%rd23+8], %fd467;
	st.local.f64 	[%rd23+16], %fd468;
	{ // callseq 14, 0
	.param .b64 param0;
	st.param.b64 	[param0], %rd305;
	.param .b64 param1;
	st.param.b64 	[param1], %rd299;
	.param .b32 retval0;
	call.uni (retval0), 
	vprintf, 
	(
	param0, 
	param1
	);
	ld.param.b32 	%r253, [retval0];
	} // callseq 14
	add.s32 	%r255, %r350, 8;
	ld.global.f64 	%fd469, [%rd303+128];
	ld.global.f64 	%fd470, [%rd303+136];
	st.local.u32 	[%rd23], %r255;
	st.local.f64 	[%rd23+8], %fd469;
	st.local.f64 	[%rd23+16], %fd470;
	{ // callseq 15, 0
	.param .b64 param0;
	st.param.b64 	[param0], %rd305;
	.param .b64 param1;
	st.param.b64 	[param1], %rd299;
	.param .b32 retval0;
	call.uni (retval0), 
	vprintf, 
	(
	param0, 
	param1
	);
	ld.param.b32 	%r256, [retval0];
	} // callseq 15
	add.s32 	%r258, %r350, 9;
	ld.global.f64 	%fd471, [%rd303+144];
	ld.global.f64 	%fd472, [%rd303+152];
	st.local.u32 	[%rd23], %r258;
	st.local.f64 	[%rd23+8], %fd471;
	st.local.f64 	[%rd23+16], %fd472;
	{ // callseq 16, 0
	.param .b64 param0;
	st.param.b64 	[param0], %rd305;
	.param .b64 param1;
	st.param.b64 	[param1], %rd299;
	.param .b32 retval0;
	call.uni (retval0), 
	vprintf, 
	(
	param0, 
	param1
	);
	ld.param.b32 	%r259, [retval0];
	} // callseq 16
	add.s32 	%r261, %r350, 10;
	ld.global.f64 	%fd473, [%rd303+160];
	ld.global.f64 	%fd474, [%rd303+168];
	st.local.u32 	[%rd23], %r261;
	st.local.f64 	[%rd23+8], %fd473;
	st.local.f64 	[%rd23+16], %fd474;
	{ // callseq 17, 0
	.param .b64 param0;
	st.param.b64 	[param0], %rd305;
	.param .b64 param1;
	st.param.b64 	[param1], %rd299;
	.param .b32 retval0;
	call.uni (retval0), 
	vprintf, 
	(
	param0, 
	param1
	);
	ld.param.b32 	%r262, [retval0];
	} // callseq 17
	add.s32 	%r264, %r350, 11;
	ld.global.f64 	%fd475, [%rd303+176];
	ld.global.f64 	%fd476, [%rd303+184];
	st.local.u32 	[%rd23], %r264;
	st.local.f64 	[%rd23+8], %fd475;
	st.local.f64 	[%rd23+16], %fd476;
	{ // callseq 18, 0
	.param .b64 param0;
	st.param.b64 	[param0], %rd305;
	.param .b64 param1;
	st.param.b64 	[param1], %rd299;
	.param .b32 retval0;
	call.uni (retval0), 
	vprintf, 
	(
	param0, 
	param1
	);
	ld.param.b32 	%r265, [retval0];
	} // callseq 18
	add.s32 	%r267, %r350, 12;
	ld.global.f64 	%fd477, [%rd303+192];
	ld.global.f64 	%fd478, [%rd303+200];
	st.local.u32 	[%rd23], %r267;
	st.local.f64 	[%rd23+8], %fd477;
	st.local.f64 	[%rd23+16], %fd478;
	{ // callseq 19, 0
	.param .b64 param0;
	st.param.b64 	[param0], %rd305;
	.param .b64 param1;
	st.param.b64 	[param1], %rd299;
	.param .b32 retval0;
	call.uni (retval0), 
	vprintf, 
	(
	param0, 
	param1
	);
	ld.param.b32 	%r268, [retval0];
	} // callseq 19
	add.s32 	%r270, %r350, 13;
	ld.global.f64 	%fd479, [%rd303+208];
	ld.global.f64 	%fd480, [%rd303+216];
	st.local.u32 	[%rd23], %r270;
	st.local.f64 	[%rd23+8], %fd479;
	st.local.f64 	[%rd23+16], %fd480;
	{ // callseq 20, 0
	.param .b64 param0;
	st.param.b64 	[param0], %rd305;
	.param .b64 param1;
	st.param.b64 	[param1], %rd299;
	.param .b32 retval0;
	call.uni (retval0), 
	vprintf, 
	(
	param0, 
	param1
	);
	ld.param.b32 	%r271, [retval0];
	} // callseq 20
	add.s32 	%r273, %r350, 14;
	ld.global.f64 	%fd481, [%rd303+224];
	ld.global.f64 	%fd482, [%rd303+232];
	st.local.u32 	[%rd23], %r273;
	st.local.f64 	[%rd23+8], %fd481;
	st.local.f64 	[%rd23+16], %fd482;
	{ // callseq 21, 0
	.param .b64 param0;
	st.param.b64 	[param0], %rd305;
	.param .b64 param1;
	st.param.b64 	[param1], %rd299;
	.param .b32 retval0;
	call.uni (retval0), 
	vprintf, 
	(
	param0, 
	param1
	);
	ld.param.b32 	%r274, [retval0];
	} // callseq 21
	add.s32 	%r276, %r350, 15;
	ld.global.f64 	%fd483, [%rd303+240];
	ld.global.f64 	%fd484, [%rd303+248];
	st.local.u32 	[%rd23], %r276;
	st.local.f64 	[%rd23+8], %fd483;
	st.local.f64 	[%rd23+16], %fd484;
	{ // callseq 22, 0
	.param .b64 param0;
	st.param.b64 	[param0], %rd305;
	.param .b64 param1;
	st.param.b64 	[param1], %rd299;
	.param .b32 retval0;
	call.uni (retval0), 
	vprintf, 
	(
	param0, 
	param1
	);
	ld.param.b32 	%r277, [retval0];
	} // callseq 22
	add.s32 	%r350, %r350, 16;
	setp.ne.s32 	%p143, %r350, %r352;
	@%p143 bra 	$L__BB0_96;
$L__BB0_97:
	setp.eq.s32 	%p144, %r89, 0;
	@%p144 bra 	$L__BB0_106;
	and.b32  	%r94, %r106, 7;
	setp.lt.u32 	%p145, %r89, 8;
	@%p145 bra 	$L__BB0_100;
	mul.wide.u32 	%rd307, %r352, 16;
	add.s64 	%rd308, %rd4, %rd307;
	ld.global.f64 	%fd485, [%rd308];
	ld.global.f64 	%fd486, [%rd308+8];
	st.local.u32 	[%rd23], %r352;
	st.local.f64 	[%rd23+8], %fd485;
	st.local.f64 	[%rd23+16], %fd486;
	mov.u64 	%rd309, $str$1;
	cvta.global.u64 	%rd310, %rd309;
	add.u64 	%rd311, %SP, 0;
	{ // callseq 23, 0
	.param .b64 param0;
	st.param.b64 	[param0], %rd310;
	.param .b64 param1;
	st.param.b64 	[param1], %rd311;
	.param .b32 retval0;
	call.uni (retval0), 
	vprintf, 
	(
	param0, 
	param1
	);
	ld.param.b32 	%r279, [retval0];
	} // callseq 23
	add.s32 	%r281, %r352, 1;
	ld.global.f64 	%fd487, [%rd308+16];
	ld.global.f64 	%fd488, [%rd308+24];
	st.local.u32 	[%rd23], %r281;
	st.local.f64 	[%rd23+8], %fd487;
	st.local.f64 	[%rd23+16], %fd488;
	{ // callseq 24, 0
	.param .b64 param0;
	st.param.b64 	[param0], %rd310;
	.param .b64 param1;
	st.param.b64 	[param1], %rd311;
	.param .b32 retval0;
	call.uni (retval0), 
	vprintf, 
	(
	param0, 
	param1
	);
	ld.param.b32 	%r282, [retval0];
	} // callseq 24
	add.s32 	%r284, %r352, 2;
	ld.global.f64 	%fd489, [%rd308+32];
	ld.global.f64 	%fd490, [%rd308+40];
	st.local.u32 	[%rd23], %r284;
	st.local.f64 	[%rd23+8], %fd489;
	st.local.f64 	[%rd23+16], %fd490;
	{ // callseq 25, 0
	.param .b64 param0;
	st.param.b64 	[param0], %rd310;
	.param .b64 param1;
	st.param.b64 	[param1], %rd311;
	.param .b32 retval0;
	call.uni (retval0), 
	vprintf, 
	(
	param0, 
	param1
	);
	ld.param.b32 	%r285, [retval0];
	} // callseq 25
	add.s32 	%r287, %r352, 3;
	ld.global.f64 	%fd491, [%rd308+48];
	ld.global.f64 	%fd492, [%rd308+56];
	st.local.u32 	[%rd23], %r287;
	st.local.f64 	[%rd23+8], %fd491;
	st.local.f64 	[%rd23+16], %fd492;
	{ // callseq 26, 0
	.param .b64 param0;
	st.param.b64 	[param0], %rd310;
	.param .b64 param1;
	st.param.b64 	[param1], %rd311;
	.param .b32 retval0;
	call.uni (retval0), 
	vprintf, 
	(
	param0, 
	param1
	);
	ld.param.b32 	%r288, [retval0];
	} // callseq 26
	add.s32 	%r290, %r352, 4;
	ld.global.f64 	%fd493, [%rd308+64];
	ld.global.f64 	%fd494, [%rd308+72];
	st.local.u32 	[%rd23], %r290;
	st.local.f64 	[%rd23+8], %fd493;
	st.local.f64 	[%rd23+16], %fd494;
	{ // callseq 27, 0
	.param .b64 param0;
	st.param.b64 	[param0], %rd310;
	.param .b64 param1;
	st.param.b64 	[param1], %rd311;
	.param .b32 retval0;
	call.uni (retval0), 
	vprintf, 
	(
	param0, 
	param1
	);
	ld.param.b32 	%r291, [retval0];
	} // callseq 27
	add.s32 	%r293, %r352, 5;
	ld.global.f64 	%fd495, [%rd308+80];
	ld.global.f64 	%fd496, [%rd308+88];
	st.local.u32 	[%rd23], %r293;
	st.local.f64 	[%rd23+8], %fd495;
	st.local.f64 	[%rd23+16], %fd496;
	{ // callseq 28, 0
	.param .b64 param0;
	st.param.b64 	[param0], %rd310;
	.param .b64 param1;
	st.param.b64 	[param1], %rd311;
	.param .b32 retval0;
	call.uni (retval0), 
	vprintf, 
	(
	param0, 
	param1
	);
	ld.param.b32 	%r294, [retval0];
	} // callseq 28
	add.s32 	%r296, %r352, 6;
	ld.global.f64 	%fd497, [%rd308+96];
	ld.global.f64 	%fd498, [%rd308+104];
	st.local.u32 	[%rd23], %r296;
	st.local.f64 	[%rd23+8], %fd497;
	st.local.f64 	[%rd23+16], %fd498;
	{ // callseq 29, 0
	.param .b64 param0;
	st.param.b64 	[param0], %rd310;
	.param .b64 param1;
	st.param.b64 	[param1], %rd311;
	.param .b32 retval0;
	call.uni (retval0), 
	vprintf, 
	(
	param0, 
	param1
	);
	ld.param.b32 	%r297, [retval0];
	} // callseq 29
	add.s32 	%r299, %r352, 7;
	ld.global.f64 	%fd499, [%rd308+112];
	ld.global.f64 	%fd500, [%rd308+120];
	st.local.u32 	[%rd23], %r299;
	st.local.f64 	[%rd23+8], %fd499;
	st.local.f64 	[%rd23+16], %fd500;
	{ // callseq 30, 0
	.param .b64 param0;
	st.param.b64 	[param0], %rd310;
	.param .b64 param1;
	st.param.b64 	[param1], %rd311;
	.param .b32 retval0;
	call.uni (retval0), 
	vprintf, 
	(
	param0, 
	param1
	);
	ld.param.b32 	%r300, [retval0];
	} // callseq 30
	add.s32 	%r352, %r352, 8;
$L__BB0_100:
	setp.eq.s32 	%p146, %r94, 0;
	@%p146 bra 	$L__BB0_106;
	and.b32  	%r97, %r106, 3;
	setp.lt.u32 	%p147, %r94, 4;
	@%p147 bra 	$L__BB0_103;
	mul.wide.u32 	%rd312, %r352, 16;
	add.s64 	%rd313, %rd4, %rd312;
	ld.global.f64 	%fd501, [%rd313];
	ld.global.f64 	%fd502, [%rd313+8];
	st.local.u32 	[%rd23], %r352;
	st.local.f64 	[%rd23+8], %fd501;
	st.local.f64 	[%rd23+16], %fd502;
	mov.u64 	%rd314, $str$1;
	cvta.global.u64 	%rd315, %rd314;
	add.u64 	%rd316, %SP, 0;
	{ // callseq 31, 0
	.param .b64 param0;
	st.param.b64 	[param0], %rd315;
	.param .b64 param1;
	st.param.b64 	[param1], %rd316;
	.param .b32 retval0;
	call.uni (retval0), 
	vprintf, 
	(
	param0, 
	param1
	);
	ld.param.b32 	%r302, [retval0];
	} // callseq 31
	add.s32 	%r304, %r352, 1;
	ld.global.f64 	%fd503, [%rd313+16];
	ld.global.f64 	%fd504, [%rd313+24];
	st.local.u32 	[%rd23], %r304;
	st.local.f64 	[%rd23+8], %fd503;
	st.local.f64 	[%rd23+16], %fd504;
	{ // callseq 32, 0
	.param .b64 param0;
	st.param.b64 	[param0], %rd315;
	.param .b64 param1;
	st.param.b64 	[param1], %rd316;
	.param .b32 retval0;
	call.uni (retval0), 
	vprintf, 
	(
	param0, 
	param1
	);
	ld.param.b32 	%r305, [retval0];
	} // callseq 32
	add.s32 	%r307, %r352, 2;
	ld.global.f64 	%fd505, [%rd313+32];
	ld.global.f64 	%fd506, [%rd313+40];
	st.local.u32 	[%rd23], %r307;
	st.local.f64 	[%rd23+8], %fd505;
	st.local.f64 	[%rd23+16], %fd506;
	{ // callseq 33, 0
	.param .b64 param0;
	st.param.b64 	[param0], %rd315;
	.param .b64 param1;
	st.param.b64 	[param1], %rd316;
	.param .b32 retval0;
	call.uni (retval0), 
	vprintf, 
	(
	param0, 
	param1
	);
	ld.param.b32 	%r308, [retval0];
	} // callseq 33
	add.s32 	%r310, %r352, 3;
	ld.global.f64 	%fd507, [%rd313+48];
	ld.global.f64 	%fd508, [%rd313+56];
	st.local.u32 	[%rd23], %r310;
	st.local.f64 	[%rd23+8], %fd507;
	st.local.f64 	[%rd23+16], %fd508;
	{ // callseq 34, 0
	.param .b64 param0;
	st.param.b64 	[param0], %rd315;
	.param .b64 param1;
	st.param.b64 	[param1], %rd316;
	.param .b32 retval0;
	call.uni (retval0), 
	vprintf, 
	(
	param0, 
	param1
	);
	ld.param.b32 	%r311, [retval0];
	} // callseq 34
	add.s32 	%r352, %r352, 4;
$L__BB0_103:
	setp.eq.s32 	%p148, %r97, 0;
	@%p148 bra 	$L__BB0_106;
	mov.b32 	%r355, 0;
	mov.u64 	%rd319, $str$1;
	add.u64 	%rd321, %SP, 0;
$L__BB0_105:
	.pragma "nounroll";
	mul.wide.u32 	%rd317, %r352, 16;
	add.s64 	%rd318, %rd4, %rd317;
	ld.global.f64 	%fd509, [%rd318];
	ld.global.f64 	%fd510, [%rd318+8];
	st.local.u32 	[%rd23], %r352;
	st.local.f64 	[%rd23+8], %fd509;
	st.local.f64 	[%rd23+16], %fd510;
	cvta.global.u64 	%rd320, %rd319;
	{ // callseq 35, 0
	.param .b64 param0;
	st.param.b64 	[param0], %rd320;
	.param .b64 param1;
	st.param.b64 	[param1], %rd321;
	.param .b32 retval0;
	call.uni (retval0), 
	vprintf, 
	(
	param0, 
	param1
	);
	ld.param.b32 	%r314, [retval0];
	} // callseq 35
	add.s32 	%r352, %r352, 1;
	add.s32 	%r355, %r355, 1;
	setp.ne.s32 	%p149, %r355, %r97;
	@%p149 bra 	$L__BB0_105;
$L__BB0_106:
	mul.wide.s32 	%rd24, %r106, 16;
	setp.eq.s32 	%p150, %r106, 0;
	@%p150 bra 	$L__BB0_109;
	mov.b64 	%rd395, 0;
$L__BB0_108:
	add.s64 	%rd323, %rd5, %rd395;
	mov.b16 	%rs1, 0;
	st.global.u8 	[%rd323], %rs1;
	add.s64 	%rd395, %rd395, 1;
	setp.lt.u64 	%p151, %rd395, %rd24;
	@%p151 bra 	$L__BB0_108;
$L__BB0_109:
	mul.wide.s32 	%rd27, %r106, 4;
	mov.b32 	%r356, 0;
$L__BB0_110:
	setp.eq.s32 	%p152, %r106, 0;
	mul.wide.u32 	%rd324, %r356, 8;
	add.s64 	%rd28, %rd3, %rd324;
	@%p152 bra 	$L__BB0_113;
	ld.global.u64 	%rd29, [%rd28];
	mov.b64 	%rd396, 0;
$L__BB0_112:
	add.s64 	%rd326, %rd29, %rd396;
	mov.b16 	%rs2, 0;
	st.u8 	[%rd326], %rs2;
	add.s64 	%rd396, %rd396, 1;
	setp.lt.u64 	%p153, %rd396, %rd24;
	@%p153 bra 	$L__BB0_112;
$L__BB0_113:
	setp.eq.s32 	%p154, %r106, 0;
	add.s64 	%rd32, %rd2, %rd324;
	@%p154 bra 	$L__BB0_116;
	ld.global.u64 	%rd33, [%rd32];
	mov.b64 	%rd397, 0;
$L__BB0_115:
	add.s64 	%rd329, %rd33, %rd397;
	mov.b16 	%rs3, 0;
	st.u8 	[%rd329], %rs3;
	add.s64 	%rd397, %rd397, 1;
	setp.lt.u64 	%p155, %rd397, %rd27;
	@%p155 bra 	$L__BB0_115;
$L__BB0_116:
	setp.eq.s32 	%p156, %r106, 0;
	add.s64 	%rd36, %rd28, 8;
	@%p156 bra 	$L__BB0_119;
	ld.global.u64 	%rd37, [%rd36];
	mov.b64 	%rd398, 0;
$L__BB0_118:
	add.s64 	%rd331, %rd37, %rd398;
	mov.b16 	%rs4, 0;
	st.u8 	[%rd331], %rs4;
	add.s64 	%rd398, %rd398, 1;
	setp.lt.u64 	%p157, %rd398, %rd24;
	@%p157 bra 	$L__BB0_118;
$L__BB0_119:
	setp.eq.s32 	%p158, %r106, 0;
	add.s64 	%rd40, %rd32, 8;
	@%p158 bra 	$L__BB0_122;
	ld.global.u64 	%rd41, [%rd40];
	mov.b64 	%rd399, 0;
$L__BB0_121:
	add.s64 	%rd333, %rd41, %rd399;
	mov.b16 	%rs5, 0;
	st.u8 	[%rd333], %rs5;
	add.s64 	%rd399, %rd399, 1;
	setp.lt.u64 	%p159, %rd399, %rd27;
	@%p159 bra 	$L__BB0_121;
$L__BB0_122:
	setp.eq.s32 	%p160, %r106, 0;
	add.s64 	%rd44, %rd28, 16;
	@%p160 bra 	$L__BB0_125;
	ld.global.u64 	%rd45, [%rd44];
	mov.b64 	%rd400, 0;
$L__BB0_124:
	add.s64 	%rd335, %rd45, %rd400;
	mov.b16 	%rs6, 0;
	st.u8 	[%rd335], %rs6;
	add.s64 	%rd400, %rd400, 1;
	setp.lt.u64 	%p161, %rd400, %rd24;
	@%p161 bra 	$L__BB0_124;
$L__BB0_125:
	setp.eq.s32 	%p162, %r106, 0;
	add.s64 	%rd48, %rd32, 16;
	@%p162 bra 	$L__BB0_128;
	ld.global.u64 	%rd49, [%rd48];
	mov.b64 	%rd401, 0;
$L__BB0_127:
	add.s64 	%rd337, %rd49, %rd401;
	mov.b16 	%rs7, 0;
	st.u8 	[%rd337], %rs7;
	add.s64 	%rd401, %rd401, 1;
	setp.lt.u64 	%p163, %rd401, %rd27;
	@%p163 bra 	$L__BB0_127;
$L__BB0_128:
	setp.eq.s32 	%p164, %r106, 0;
	add.s64 	%rd52, %rd28, 24;
	@%p164 bra 	$L__BB0_131;
	ld.global.u64 	%rd53, [%rd52];
	mov.b64 	%rd402, 0;
$L__BB0_130:
	add.s64 	%rd339, %rd53, %rd402;
	mov.b16 	%rs8, 0;
	st.u8 	[%rd339], %rs8;
	add.s64 	%rd402, %rd402, 1;
	setp.lt.u64 	%p165, %rd402, %rd24;
	@%p165 bra 	$L__BB0_130;
$L__BB0_131:
	setp.eq.s32 	%p166, %r106, 0;
	add.s64 	%rd56, %rd32, 24;
	@%p166 bra 	$L__BB0_134;
	ld.global.u64 	%rd57, [%rd56];
	mov.b64 	%rd403, 0;
$L__BB0_133:
	add.s64 	%rd341, %rd57, %rd403;
	mov.b16 	%rs9, 0;
	st.u8 	[%rd341], %rs9;
	add.s64 	%rd403, %rd403, 1;
	setp.lt.u64 	%p167, %rd403, %rd27;
	@%p167 bra 	$L__BB0_133;
$L__BB0_134:
	setp.eq.s32 	%p168, %r106, 0;
	add.s64 	%rd60, %rd28, 32;
	@%p168 bra 	$L__BB0_137;
	ld.global.u64 	%rd61, [%rd60];
	mov.b64 	%rd404, 0;
$L__BB0_136:
	add.s64 	%rd343, %rd61, %rd404;
	mov.b16 	%rs10, 0;
	st.u8 	[%rd343], %rs10;
	add.s64 	%rd404, %rd404, 1;
	setp.lt.u64 	%p169, %rd404, %rd24;
	@%p169 bra 	$L__BB0_136;
$L__BB0_137:
	setp.eq.s32 	%p170, %r106, 0;
	add.s64 	%rd64, %rd32, 32;
	@%p170 bra 	$L__BB0_140;
	ld.global.u64 	%rd65, [%rd64];
	mov.b64 	%rd405, 0;
$L__BB0_139:
	add.s64 	%rd345, %rd65, %rd405;
	mov.b16 	%rs11, 0;
	st.u8 	[%rd345], %rs11;
	add.s64 	%rd405, %rd405, 1;
	setp.lt.u64 	%p171, %rd405, %rd27;
	@%p171 bra 	$L__BB0_139;
$L__BB0_140:
	setp.eq.s32 	%p172, %r106, 0;
	add.s64 	%rd68, %rd28, 40;
	@%p172 bra 	$L__BB0_143;
	ld.global.u64 	%rd69, [%rd68];
	mov.b64 	%rd406, 0;
$L__BB0_142:
	add.s64 	%rd347, %rd69, %rd406;
	mov.b16 	%rs12, 0;
	st.u8 	[%rd347], %rs12;
	add.s64 	%rd406, %rd406, 1;
	setp.lt.u64 	%p173, %rd406, %rd24;
	@%p173 bra 	$L__BB0_142;
$L__BB0_143:
	setp.eq.s32 	%p174, %r106, 0;
	add.s64 	%rd72, %rd32, 40;
	@%p174 bra 	$L__BB0_146;
	ld.global.u64 	%rd73, [%rd72];
	mov.b64 	%rd407, 0;
$L__BB0_145:
	add.s64 	%rd349, %rd73, %rd407;
	mov.b16 	%rs13, 0;
	st.u8 	[%rd349], %rs13;
	add.s64 	%rd407, %rd407, 1;
	setp.lt.u64 	%p175, %rd407, %rd27;
	@%p175 bra 	$L__BB0_145;
$L__BB0_146:
	setp.eq.s32 	%p176, %r106, 0;
	add.s64 	%rd76, %rd28, 48;
	@%p176 bra 	$L__BB0_149;
	ld.global.u64 	%rd77, [%rd76];
	mov.b64 	%rd408, 0;
$L__BB0_148:
	add.s64 	%rd351, %rd77, %rd408;
	mov.b16 	%rs14, 0;
	st.u8 	[%rd351], %rs14;
	add.s64 	%rd408, %rd408, 1;
	setp.lt.u64 	%p177, %rd408, %rd24;
	@%p177 bra 	$L__BB0_148;
$L__BB0_149:
	setp.eq.s32 	%p178, %r106, 0;
	add.s64 	%rd80, %rd32, 48;
	@%p178 bra 	$L__BB0_152;
	ld.global.u64 	%rd81, [%rd80];
	mov.b64 	%rd409, 0;
$L__BB0_151:
	add.s64 	%rd353, %rd81, %rd409;
	mov.b16 	%rs15, 0;
	st.u8 	[%rd353], %rs15;
	add.s64 	%rd409, %rd409, 1;
	setp.lt.u64 	%p179, %rd409, %rd27;
	@%p179 bra 	$L__BB0_151;
$L__BB0_152:
	setp.eq.s32 	%p180, %r106, 0;
	add.s64 	%rd84, %rd28, 56;
	@%p180 bra 	$L__BB0_155;
	ld.global.u64 	%rd85, [%rd84];
	mov.b64 	%rd410, 0;
$L__BB0_154:
	add.s64 	%rd355, %rd85, %rd410;
	mov.b16 	%rs16, 0;
	st.u8 	[%rd355], %rs16;
	add.s64 	%rd410, %rd410, 1;
	setp.lt.u64 	%p181, %rd410, %rd24;
	@%p181 bra 	$L__BB0_154;
$L__BB0_155:
	setp.eq.s32 	%p182, %r106, 0;
	add.s64 	%rd88, %rd32, 56;
	@%p182 bra 	$L__BB0_158;
	ld.global.u64 	%rd89, [%rd88];
	mov.b64 	%rd411, 0;
$L__BB0_157:
	add.s64 	%rd357, %rd89, %rd411;
	mov.b16 	%rs17, 0;
	st.u8 	[%rd357], %rs17;
	add.s64 	%rd411, %rd411, 1;
	setp.lt.u64 	%p183, %rd411, %rd27;
	@%p183 bra 	$L__BB0_157;
$L__BB0_158:
	setp.eq.s32 	%p184, %r106, 0;
	add.s64 	%rd92, %rd28, 64;
	@%p184 bra 	$L__BB0_161;
	ld.global.u64 	%rd93, [%rd92];
	mov.b64 	%rd412, 0;
$L__BB0_160:
	add.s64 	%rd359, %rd93, %rd412;
	mov.b16 	%rs18, 0;
	st.u8 	[%rd359], %rs18;
	add.s64 	%rd412, %rd412, 1;
	setp.lt.u64 	%p185, %rd412, %rd24;
	@%p185 bra 	$L__BB0_160;
$L__BB0_161:
	setp.eq.s32 	%p186, %r106, 0;
	add.s64 	%rd96, %rd32, 64;
	@%p186 bra 	$L__BB0_164;
	ld.global.u64 	%rd97, [%rd96];
	mov.b64 	%rd413, 0;
$L__BB0_163:
	add.s64 	%rd361, %rd97, %rd413;
	mov.b16 	%rs19, 0;
	st.u8 	[%rd361], %rs19;
	add.s64 	%rd413, %rd413, 1;
	setp.lt.u64 	%p187, %rd413, %rd27;
	@%p187 bra 	$L__BB0_163;
$L__BB0_164:
	setp.eq.s32 	%p188, %r106, 0;
	add.s64 	%rd100, %rd28, 72;
	@%p188 bra 	$L__BB0_167;
	ld.global.u64 	%rd101, [%rd100];
	mov.b64 	%rd414, 0;
$L__BB0_166:
	add.s64 	%rd363, %rd101, %rd414;
	mov.b16 	%rs20, 0;
	st.u8 	[%rd363], %rs20;
	add.s64 	%rd414, %rd414, 1;
	setp.lt.u64 	%p189, %rd414, %rd24;
	@%p189 bra 	$L__BB0_166;
$L__BB0_167:
	setp.eq.s32 	%p190, %r106, 0;
	add.s64 	%rd104, %rd32, 72;
	@%p190 bra 	$L__BB0_170;
	ld.global.u64 	%rd105, [%rd104];
	mov.b64 	%rd415, 0;
$L__BB0_169:
	add.s64 	%rd365, %rd105, %rd415;
	mov.b16 	%rs21, 0;
	st.u8 	[%rd365], %rs21;
	add.s64 	%rd415, %rd415, 1;
	setp.lt.u64 	%p191, %rd415, %rd27;
	@%p191 bra 	$L__BB0_169;
$L__BB0_170:
	setp.eq.s32 	%p192, %r106, 0;
	add.s64 	%rd108, %rd28, 80;
	@%p192 bra 	$L__BB0_173;
	ld.global.u64 	%rd109, [%rd108];
	mov.b64 	%rd416, 0;
$L__BB0_172:
	add.s64 	%rd367, %rd109, %rd416;
	mov.b16 	%rs22, 0;
	st.u8 	[%rd367], %rs22;
	add.s64 	%rd416, %rd416, 1;
	setp.lt.u64 	%p193, %rd416, %rd24;
	@%p193 bra 	$L__BB0_172;
$L__BB0_173:
	setp.eq.s32 	%p194, %r106, 0;
	add.s64 	%rd112, %rd32, 80;
	@%p194 bra 	$L__BB0_176;
	ld.global.u64 	%rd113, [%rd112];
	mov.b64 	%rd417, 0;
$L__BB0_175:
	add.s64 	%rd369, %rd113, %rd417;
	mov.b16 	%rs23, 0;
	st.u8 	[%rd369], %rs23;
	add.s64 	%rd417, %rd417, 1;
	setp.lt.u64 	%p195, %rd417, %rd27;
	@%p195 bra 	$L__BB0_175;
$L__BB0_176:
	setp.eq.s32 	%p196, %r106, 0;
	add.s64 	%rd116, %rd28, 88;
	@%p196 bra 	$L__BB0_179;
	ld.global.u64 	%rd117, [%rd116];
	mov.b64 	%rd418, 0;
$L__BB0_178:
	add.s64 	%rd371, %rd117, %rd418;
	mov.b16 	%rs24, 0;
	st.u8 	[%rd371], %rs24;
	add.s64 	%rd418, %rd418, 1;
	setp.lt.u64 	%p197, %rd418, %rd24;
	@%p197 bra 	$L__BB0_178;
$L__BB0_179:
	setp.eq.s32 	%p198, %r106, 0;
	add.s64 	%rd120, %rd32, 88;
	@%p198 bra 	$L__BB0_182;
	ld.global.u64 	%rd121, [%rd120];
	mov.b64 	%rd419, 0;
$L__BB0_181:
	add.s64 	%rd373, %rd121, %rd419;
	mov.b16 	%rs25, 0;
	st.u8 	[%rd373], %rs25;
	add.s64 	%rd419, %rd419, 1;
	setp.lt.u64 	%p199, %rd419, %rd27;
	@%p199 bra 	$L__BB0_181;
$L__BB0_182:
	setp.eq.s32 	%p200, %r106, 0;
	add.s64 	%rd124, %rd28, 96;
	@%p200 bra 	$L__BB0_185;
	ld.global.u64 	%rd125, [%rd124];
	mov.b64 	%rd420, 0;
$L__BB0_184:
	add.s64 	%rd375, %rd125, %rd420;
	mov.b16 	%rs26, 0;
	st.u8 	[%rd375], %rs26;
	add.s64 	%rd420, %rd420, 1;
	setp.lt.u64 	%p201, %rd420, %rd24;
	@%p201 bra 	$L__BB0_184;
$L__BB0_185:
	setp.eq.s32 	%p202, %r106, 0;
	add.s64 	%rd128, %rd32, 96;
	@%p202 bra 	$L__BB0_188;
	ld.global.u64 	%rd129, [%rd128];
	mov.b64 	%rd421, 0;
$L__BB0_187:
	add.s64 	%rd377, %rd129, %rd421;
	mov.b16 	%rs27, 0;
	st.u8 	[%rd377], %rs27;
	add.s64 	%rd421, %rd421, 1;
	setp.lt.u64 	%p203, %rd421, %rd27;
	@%p203 bra 	$L__BB0_187;
$L__BB0_188:
	setp.eq.s32 	%p204, %r106, 0;
	add.s64 	%rd132, %rd28, 104;
	@%p204 bra 	$L__BB0_191;
	ld.global.u64 	%rd133, [%rd132];
	mov.b64 	%rd422, 0;
$L__BB0_190:
	add.s64 	%rd379, %rd133, %rd422;
	mov.b16 	%rs28, 0;
	st.u8 	[%rd379], %rs28;
	add.s64 	%rd422, %rd422, 1;
	setp.lt.u64 	%p205, %rd422, %rd24;
	@%p205 bra 	$L__BB0_190;
$L__BB0_191:
	setp.eq.s32 	%p206, %r106, 0;
	add.s64 	%rd136, %rd32, 104;
	@%p206 bra 	$L__BB0_194;
	ld.global.u64 	%rd137, [%rd136];
	mov.b64 	%rd423, 0;
$L__BB0_193:
	add.s64 	%rd381, %rd137, %rd423;
	mov.b16 	%rs29, 0;
	st.u8 	[%rd381], %rs29;
	add.s64 	%rd423, %rd423, 1;
	setp.lt.u64 	%p207, %rd423, %rd27;
	@%p207 bra 	$L__BB0_193;
$L__BB0_194:
	setp.eq.s32 	%p208, %r106, 0;
	add.s64 	%rd140, %rd28, 112;
	@%p208 bra 	$L__BB0_197;
	ld.global.u64 	%rd141, [%rd140];
	mov.b64 	%rd424, 0;
$L__BB0_196:
	add.s64 	%rd383, %rd141, %rd424;
	mov.b16 	%rs30, 0;
	st.u8 	[%rd383], %rs30;
	add.s64 	%rd424, %rd424, 1;
	setp.lt.u64 	%p209, %rd424, %rd24;
	@%p209 bra 	$L__BB0_196;
$L__BB0_197:
	setp.eq.s32 	%p210, %r106, 0;
	add.s64 	%rd144, %rd32, 112;
	@%p210 bra 	$L__BB0_200;
	ld.global.u64 	%rd145, [%rd144];
	mov.b64 	%rd425, 0;
$L__BB0_199:
	add.s64 	%rd385, %rd145, %rd425;
	mov.b16 	%rs31, 0;
	st.u8 	[%rd385], %rs31;
	add.s64 	%rd425, %rd425, 1;
	setp.lt.u64 	%p211, %rd425, %rd27;
	@%p211 bra 	$L__BB0_199;
$L__BB0_200:
	setp.eq.s32 	%p212, %r106, 0;
	add.s64 	%rd148, %rd28, 120;
	@%p212 bra 	$L__BB0_203;
	ld.global.u64 	%rd149, [%rd148];
	mov.b64 	%rd426, 0;
$L__BB0_202:
	add.s64 	%rd387, %rd149, %rd426;
	mov.b16 	%rs32, 0;
	st.u8 	[%rd387], %rs32;
	add.s64 	%rd426, %rd426, 1;
	setp.lt.u64 	%p213, %rd426, %rd24;
	@%p213 bra 	$L__BB0_202;
$L__BB0_203:
	setp.eq.s32 	%p214, %r106, 0;
	add.s64 	%rd152, %rd32, 120;
	@%p214 bra 	$L__BB0_206;
	ld.global.u64 	%rd153, [%rd152];
	mov.b64 	%rd427, 0;
$L__BB0_205:
	add.s64 	%rd389, %rd153, %rd427;
	mov.b16 	%rs33, 0;
	st.u8 	[%rd389], %rs33;
	add.s64 	%rd427, %rd427, 1;
	setp.lt.u64 	%p215, %rd427, %rd27;
	@%p215 bra 	$L__BB0_205;
$L__BB0_206:
	add.s32 	%r356, %r356, 16;
	setp.ne.s32 	%p216, %r356, 10000;
	@%p216 bra 	$L__BB0_110;
$L__BB0_207:
	ret;
$L__BB0_208:
	mul.wide.s32 	%rd168, %r327, 16;
	add.s64 	%rd169, %rd1, %rd168;
	ld.global.f64 	%fd57, [%rd169];
	ld.global.u64 	%rd170, [%rd6];
	ld.f64 	%fd58, [%rd170];
	add.f64 	%fd59, %fd57, %fd58;
	st.f64 	[%rd170], %fd59;
	ld.global.f64 	%fd60, [%rd169+8];
	ld.global.u64 	%rd171, [%rd6];
	ld.f64 	%fd61, [%rd171+8];
	add.f64 	%fd62, %fd60, %fd61;
	st.f64 	[%rd171+8], %fd62;
	ld.global.u64 	%rd172, [%rd7];
	ld.u32 	%r117, [%rd172];
	add.s32 	%r118, %r117, 1;
	st.u32 	[%rd172], %r118;
	ld.global.f64 	%fd63, [%rd169+16];
	ld.global.u64 	%rd173, [%rd6];
	ld.f64 	%fd64, [%rd173];
	add.f64 	%fd65, %fd63, %fd64;
	st.f64 	[%rd173], %fd65;
	ld.global.f64 	%fd66, [%rd169+24];
	ld.global.u64 	%rd174, [%rd6];
	ld.f64 	%fd67, [%rd174+8];
	add.f64 	%fd68, %fd66, %fd67;
	st.f64 	[%rd174+8], %fd68;
	ld.global.u64 	%rd175, [%rd7];
	ld.u32 	%r119, [%rd175];
	add.s32 	%r120, %r119, 1;
	st.u32 	[%rd175], %r120;
	ld.global.f64 	%fd69, [%rd169+32];
	ld.global.u64 	%rd176, [%rd6];
	ld.f64 	%fd70, [%rd176];
	add.f64 	%fd71, %fd69, %fd70;
	st.f64 	[%rd176], %fd71;
	ld.global.f64 	%fd72, [%rd169+40];
	ld.global.u64 	%rd177, [%rd6];
	ld.f64 	%fd73, [%rd177+8];
	add.f64 	%fd74, %fd72, %fd73;
	st.f64 	[%rd177+8], %fd74;
	ld.global.u64 	%rd178, [%rd7];
	ld.u32 	%r121, [%rd178];
	add.s32 	%r122, %r121, 1;
	st.u32 	[%rd178], %r122;
	ld.global.f64 	%fd75, [%rd169+48];
	ld.global.u64 	%rd179, [%rd6];
	ld.f64 	%fd76, [%rd179];
	add.f64 	%fd77, %fd75, %fd76;
	st.f64 	[%rd179], %fd77;
	ld.global.f64 	%fd78, [%rd169+56];
	ld.global.u64 	%rd180, [%rd6];
	ld.f64 	%fd79, [%rd180+8];
	add.f64 	%fd80, %fd78, %fd79;
	st.f64 	[%rd180+8], %fd80;
	ld.global.u64 	%rd181, [%rd7];
	ld.u32 	%r123, [%rd181];
	add.s32 	%r124, %r123, 1;
	st.u32 	[%rd181], %r124;
	add.s32 	%r327, %r327, 4;
	setp.eq.s32 	%p10, %r327, %r4;
	@%p10 bra 	$L__BB0_42;
	bra.uni 	$L__BB0_208;

}
.func  (.param .b64 func_retval0) __internal_accurate_pow(
	.param .b64 __internal_accurate_pow_param_0
)
{
	.reg .pred 	%p<8>;
	.reg .b32 	%r<49>;
	.reg .b32 	%f<3>;
	.reg .b64 	%fd<109>;

	ld.param.f64 	%fd10, [__internal_accurate_pow_param_0];
	{
	.reg .b32 %temp; 
	mov.b64 	{%temp, %r46}, %fd10;
	}
	{
	.reg .b32 %temp; 
	mov.b64 	{%r45, %temp}, %fd10;
	}
	shr.u32 	%r47, %r46, 20;
	setp.gt.u32 	%p1, %r46, 1048575;
	@%p1 bra 	$L__BB1_2;
	mul.f64 	%fd11, %fd10, 0d4350000000000000;
	{
	.reg .b32 %temp; 
	mov.b64 	{%temp, %r46}, %fd11;
	}
	{
	.reg .b32 %temp; 
	mov.b64 	{%r45, %temp}, %fd11;
	}
	shr.u32 	%r16, %r46, 20;
	add.s32 	%r47, %r16, -54;
$L__BB1_2:
	add.s32 	%r48, %r47, -1023;
	and.b32  	%r17, %r46, -2146435073;
	or.b32  	%r18, %r17, 1072693248;
	mov.b64 	%fd107, {%r45, %r18};
	setp.lt.u32 	%p2, %r18, 1073127583;
	@%p2 bra 	$L__BB1_4;
	{
	.reg .b32 %temp; 
	mov.b64 	{%r19, %temp}, %fd107;
	}
	{
	.reg .b32 %temp; 
	mov.b64 	{%temp, %r20}, %fd107;
	}
	add.s32 	%r21, %r20, -1048576;
	mov.b64 	%fd107, {%r19, %r21};
	add.s32 	%r48, %r47, -1022;
$L__BB1_4:
	add.f64 	%fd12, %fd107, 0dBFF0000000000000;
	add.f64 	%fd13, %fd107, 0d3FF0000000000000;
	rcp.approx.ftz.f64 	%fd14, %fd13;
	neg.f64 	%fd15, %fd13;
	fma.rn.f64 	%fd16, %fd15, %fd14, 0d3FF0000000000000;
	fma.rn.f64 	%fd17, %fd16, %fd16, %fd16;
	fma.rn.f64 	%fd18, %fd17, %fd14, %fd14;
	mul.f64 	%fd19, %fd12, %fd18;
	fma.rn.f64 	%fd20, %fd12, %fd18, %fd19;
	mul.f64 	%fd21, %fd20, %fd20;
	fma.rn.f64 	%fd22, %fd21, 0d3EB0F5FF7D2CAFE2, 0d3ED0F5D241AD3B5A;
	fma.rn.f64 	%fd23, %fd22, %fd21, 0d3EF3B20A75488A3F;
	fma.rn.f64 	%fd24, %fd23, %fd21, 0d3F1745CDE4FAECD5;
	fma.rn.f64 	%fd25, %fd24, %fd21, 0d3F3C71C7258A578B;
	fma.rn.f64 	%fd26, %fd25, %fd21, 0d3F6249249242B910;
	fma.rn.f64 	%fd27, %fd26, %fd21, 0d3F89999999999DFB;
	sub.f64 	%fd28, %fd12, %fd20;
	add.f64 	%fd29, %fd28, %fd28;
	neg.f64 	%fd30, %fd20;
	fma.rn.f64 	%fd31, %fd30, %fd12, %fd29;
	mul.f64 	%fd32, %fd18, %fd31;
	fma.rn.f64 	%fd33, %fd21, %fd27, 0d3FB5555555555555;
	mov.f64 	%fd34, 0d3FB5555555555555;
	sub.f64 	%fd35, %fd34, %fd33;
	fma.rn.f64 	%fd36, %fd21, %fd27, %fd35;
	add.f64 	%fd37, %fd36, 0dBC46A4CB00B9E7B0;
	add.f64 	%fd38, %fd33, %fd37;
	sub.f64 	%fd39, %fd33, %fd38;
	add.f64 	%fd40, %fd37, %fd39;
	mul.rn.f64 	%fd41, %fd20, %fd20;
	neg.f64 	%fd42, %fd41;
	fma.rn.f64 	%fd43, %fd20, %fd20, %fd42;
	{
	.reg .b32 %temp; 
	mov.b64 	{%r22, %temp}, %fd32;
	}
	{
	.reg .b32 %temp; 
	mov.b64 	{%temp, %r23}, %fd32;
	}
	add.s32 	%r24, %r23, 1048576;
	mov.b64 	%fd44, {%r22, %r24};
	fma.rn.f64 	%fd45, %fd20, %fd44, %fd43;
	mul.rn.f64 	%fd46, %fd41, %fd20;
	neg.f64 	%fd47, %fd46;
	fma.rn.f64 	%fd48, %fd41, %fd20, %fd47;
	fma.rn.f64 	%fd49, %fd41, %fd32, %fd48;
	fma.rn.f64 	%fd50, %fd45, %fd20, %fd49;
	mul.rn.f64 	%fd51, %fd38, %fd46;
	neg.f64 	%fd52, %fd51;
	fma.rn.f64 	%fd53, %fd38, %fd46, %fd52;
	fma.rn.f64 	%fd54, %fd38, %fd50, %fd53;
	fma.rn.f64 	%fd55, %fd40, %fd46, %fd54;
	add.f64 	%fd56, %fd51, %fd55;
	sub.f64 	%fd57, %fd51, %fd56;
	add.f64 	%fd58, %fd55, %fd57;
	add.f64 	%fd59, %fd20, %fd56;
	sub.f64 	%fd60, %fd20, %fd59;
	add.f64 	%fd61, %fd56, %fd60;
	add.f64 	%fd62, %fd58, %fd61;
	add.f64 	%fd63, %fd32, %fd62;
	add.f64 	%fd64, %fd59, %fd63;
	sub.f64 	%fd65, %fd59, %fd64;
	add.f64 	%fd66, %fd63, %fd65;
	xor.b32  	%r25, %r48, -2147483648;
	mov.b32 	%r26, 1127219200;
	mov.b64 	%fd67, {%r25, %r26};
	mov.b32 	%r27, -2147483648;
	mov.b64 	%fd68, {%r27, %r26};
	sub.f64 	%fd69, %fd67, %fd68;
	fma.rn.f64 	%fd70, %fd69, 0d3FE62E42FEFA39EF, %fd64;
	fma.rn.f64 	%fd71, %fd69, 0dBFE62E42FEFA39EF, %fd70;
	sub.f64 	%fd72, %fd71, %fd64;
	sub.f64 	%fd73, %fd66, %fd72;
	fma.rn.f64 	%fd74, %fd69, 0d3C7ABC9E3B39803F, %fd73;
	add.f64 	%fd75, %fd70, %fd74;
	sub.f64 	%fd76, %fd70, %fd75;
	add.f64 	%fd77, %fd74, %fd76;
	mov.f64 	%fd78, 0d4000000000000000;
	{
	.reg .b32 %temp; 
	mov.b64 	{%temp, %r28}, %fd78;
	}
	{
	.reg .b32 %temp; 
	mov.b64 	{%r29, %temp}, %fd78;
	}
	shl.b32 	%r30, %r28, 1;
	setp.gt.u32 	%p3, %r30, -33554433;
	and.b32  	%r31, %r28, -15728641;
	selp.b32 	%r32, %r31, %r28, %p3;
	mov.b64 	%fd79, {%r29, %r32};
	mul.rn.f64 	%fd80, %fd75, %fd79;
	neg.f64 	%fd81, %fd80;
	fma.rn.f64 	%fd82, %fd75, %fd79, %fd81;
	fma.rn.f64 	%fd83, %fd77, %fd79, %fd82;
	add.f64 	%fd4, %fd80, %fd83;
	sub.f64 	%fd84, %fd80, %fd4;
	add.f64 	%fd5, %fd83, %fd84;
	fma.rn.f64 	%fd85, %fd4, 0d3FF71547652B82FE, 0d4338000000000000;
	{
	.reg .b32 %temp; 
	mov.b64 	{%r13, %temp}, %fd85;
	}
	mov.f64 	%fd86, 0dC338000000000000;
	add.rn.f64 	%fd87, %fd85, %fd86;
	fma.rn.f64 	%fd88, %fd87, 0dBFE62E42FEFA39EF, %fd4;
	fma.rn.f64 	%fd89, %fd87, 0dBC7ABC9E3B39803F, %fd88;
	fma.rn.f64 	%fd90, %fd89, 0d3E5ADE1569CE2BDF, 0d3E928AF3FCA213EA;
	fma.rn.f64 	%fd91, %fd90, %fd89, 0d3EC71DEE62401315;
	fma.rn.f64 	%fd92, %fd91, %fd89, 0d3EFA01997C89EB71;
	fma.rn.f64 	%fd93, %fd92, %fd89, 0d3F2A01A014761F65;
	fma.rn.f64 	%fd94, %fd93, %fd89, 0d3F56C16C1852B7AF;
	fma.rn.f64 	%fd95, %fd94, %fd89, 0d3F81111111122322;
	fma.rn.f64 	%fd96, %fd95, %fd89, 0d3FA55555555502A1;
	fma.rn.f64 	%fd97, %fd96, %fd89, 0d3FC5555555555511;
	fma.rn.f64 	%fd98, %fd97, %fd89, 0d3FE000000000000B;
	fma.rn.f64 	%fd99, %fd98, %fd89, 0d3FF0000000000000;
	fma.rn.f64 	%fd100, %fd99, %fd89, 0d3FF0000000000000;
	{
	.reg .b32 %temp; 
	mov.b64 	{%r14, %temp}, %fd100;
	}
	{
	.reg .b32 %temp; 
	mov.b64 	{%temp, %r15}, %fd100;
	}
	shl.b32 	%r33, %r13, 20;
	add.s32 	%r34, %r33, %r15;
	mov.b64 	%fd108, {%r14, %r34};
	{
	.reg .b32 %temp; 
	mov.b64 	{%temp, %r35}, %fd4;
	}
	mov.b32 	%f2, %r35;
	abs.f32 	%f1, %f2;
	setp.lt.f32 	%p4, %f1, 0f4086232B;
	@%p4 bra 	$L__BB1_7;
	setp.lt.f64 	%p5, %fd4, 0d0000000000000000;
	add.f64 	%fd101, %fd4, 0d7FF0000000000000;
	selp.f64 	%fd108, 0d0000000000000000, %fd101, %p5;
	setp.geu.f32 	%p6, %f1, 0f40874800;
	@%p6 bra 	$L__BB1_7;
	shr.u32 	%r36, %r13, 31;
	add.s32 	%r37, %r13, %r36;
	shr.s32 	%r38, %r37, 1;
	shl.b32 	%r39, %r38, 20;
	add.s32 	%r40, %r15, %r39;
	mov.b64 	%fd102, {%r14, %r40};
	sub.s32 	%r41, %r13, %r38;
	shl.b32 	%r42, %r41, 20;
	add.s32 	%r43, %r42, 1072693248;
	mov.b32 	%r44, 0;
	mov.b64 	%fd103, {%r44, %r43};
	mul.f64 	%fd108, %fd103, %fd102;
$L__BB1_7:
	abs.f64 	%fd104, %fd108;
	setp.eq.f64 	%p7, %fd104, 0d7FF0000000000000;
	fma.rn.f64 	%fd105, %fd108, %fd5, %fd108;
	selp.f64 	%fd106, %fd108, %fd105, %p7;
	st.param.f64 	[func_retval0], %fd106;
	ret;

}


// ===== COMPILED SASS (sm_100) =====

	.target	sm_100

	.elftype	@"ET_EXEC"


//--------------------- .note.nv.tkinfo           --------------------------
	.section	.note.nv.tkinfo,"",@"SHT_NOTE"
	.sectionflags	@"SHF_NOTE_NV_TKINFO"
	.tkinfo
        /*0018*/ 	.word	0x00000002
        /*0030*/ 	.string	""
        /*0030*/ 	.string	"ptxas"
        /*0030*/ 	.string	"Cuda compilation tools, release 13.0, V13.0.88"
        /*0030*/ 	.string	"Build cuda_13.0.r13.0/compiler.36424714_0"
        /*0030*/ 	.string	"-arch sm_100 -m 64 "



//--------------------- .note.nv.cuinfo           --------------------------
	.section	.note.nv.cuinfo,"",@"SHT_NOTE"
	.sectionflags	@"SHF_NOTE_NV_CUINFO"
        /*0018*/ 	.short	0x0002
        /*001a*/ 	.short	0x0064
        /*001c*/ 	.short	0x0082
	.zero		2


//--------------------- .nv.info                  --------------------------
	.section	.nv.info,"",@"SHT_CUDA_INFO"
	.align	4


	//----- nvinfo : EIATTR_REGCOUNT
	.align		4
        /*0000*/ 	.byte	0x04, 0x2f
        /*0002*/ 	.short	(.L_4 - .L_3)
	.align		4
.L_3:
        /*0004*/ 	.word	index@(_Z13kmeans_kernelP6VectorS0_S0_PS0_PPiiiiS2_)
        /*0008*/ 	.word	0x00000028


	//----- nvinfo : EIATTR_FRAME_SIZE
	.align		4
.L_4:
        /*000c*/ 	.byte	0x04, 0x11
        /*000e*/ 	.short	(.L_6 - .L_5)
	.align		4
.L_5:
        /*0010*/ 	.word	index@($_Z13kmeans_kernelP6VectorS0_S0_PS0_PPiiiiS2_$__internal_accurate_pow)
        /*0014*/ 	.word	0x00000018


	//----- nvinfo : EIATTR_FRAME_SIZE
	.align		4
.L_6:
        /*0018*/ 	.byte	0x04, 0x11
        /*001a*/ 	.short	(.L_8 - .L_7)
	.align		4
.L_7:
        /*001c*/ 	.word	index@($__internal_1_$__cuda_sm20_dsqrt_rn_f64_mediumpath_v1)
        /*0020*/ 	.word	0x00000018


	//----- nvinfo : EIATTR_FRAME_SIZE
	.align		4
.L_8:
        /*0024*/ 	.byte	0x04, 0x11
        /*0026*/ 	.short	(.L_10 - .L_9)
	.align		4
.L_9:
        /*0028*/ 	.word	index@($__internal_0_$__cuda_sm20_div_rn_f64_full)
        /*002c*/ 	.word	0x00000018


	//----- nvinfo : EIATTR_FRAME_SIZE
	.align		4
.L_10:
        /*0030*/ 	.byte	0x04, 0x11
        /*0032*/ 	.short	(.L_12 - .L_11)
	.align		4
.L_11:
        /*0034*/ 	.word	index@(_Z13kmeans_kernelP6VectorS0_S0_PS0_PPiiiiS2_)
        /*0038*/ 	.word	0x00000018


	//----- nvinfo : EIATTR_MIN_STACK_SIZE
	.align		4
.L_12:
        /*003c*/ 	.byte	0x04, 0x12
        /*003e*/ 	.short	(.L_14 - .L_13)
	.align		4
.L_13:
        /*0040*/ 	.word	index@(_Z13kmeans_kernelP6VectorS0_S0_PS0_PPiiiiS2_)
        /*0044*/ 	.word	0x00000018
.L_14:


//--------------------- .nv.compat                --------------------------
	.section	.nv.compat,"",@"SHT_CUDA_COMPAT_INFO"
	.align	4
        /*0000*/ 	.byte	0x02, 0x09, 0x00, 0x00, 0x02, 0x02, 0x01, 0x00, 0x02, 0x05, 0x05, 0x00, 0x03, 0x07, 0x01, 0x01
        /*0010*/ 	.byte	0x02, 0x03, 0x00, 0x00, 0x02, 0x06, 0x01, 0x00, 0x04, 0x0b, 0x08, 0x00, 0x01, 0x00, 0x00, 0x00
        /*0020*/ 	.byte	0x00, 0x00, 0x00, 0x00


//--------------------- .nv.info._Z13kmeans_kernelP6VectorS0_S0_PS0_PPiiiiS2_ --------------------------
	.section	.nv.info._Z13kmeans_kernelP6VectorS0_S0_PS0_PPiiiiS2_,"",@"SHT_CUDA_INFO"
	.sectionflags	@""
	.align	4


	//----- nvinfo : EIATTR_CUDA_API_VERSION
	.align		4
        /*0000*/ 	.byte	0x04, 0x37
        /*0002*/ 	.short	(.L_16 - .L_15)
.L_15:
        /*0004*/ 	.word	0x00000082


	//----- nvinfo : EIATTR_KPARAM_INFO
	.align		4
.L_16:
        /*0008*/ 	.byte	0x04, 0x17
        /*000a*/ 	.short	(.L_18 - .L_17)
.L_17:
        /*000c*/ 	.word	0x00000000
        /*0010*/ 	.short	0x0008
        /*0012*/ 	.short	0x0038
        /*0014*/ 	.byte	0x00, 0xf5, 0x21, 0x00


	//----- nvinfo : EIATTR_KPARAM_INFO
	.align		4
.L_18:
        /*0018*/ 	.byte	0x04, 0x17
        /*001a*/ 	.short	(.L_20 - .L_19)
.L_19:
        /*001c*/ 	.word	0x00000000
        /*0020*/ 	.short	0x0007
        /*0022*/ 	.short	0x0030
        /*0024*/ 	.byte	0x00, 0xf0, 0x11, 0x00


	//----- nvinfo : EIATTR_KPARAM_INFO
	.align		4
.L_20:
        /*0028*/ 	.byte	0x04, 0x17
        /*002a*/ 	.short	(.L_22 - .L_21)
.L_21:
        /*002c*/ 	.word	0x00000000
        /*0030*/ 	.short	0x0006
        /*0032*/ 	.short	0x002c
        /*0034*/ 	.byte	0x00, 0xf0, 0x11, 0x00


	//----- nvinfo : EIATTR_KPARAM_INFO
	.align		4
.L_22:
        /*0038*/ 	.byte	0x04, 0x17
        /*003a*/ 	.short	(.L_24 - .L_23)
.L_23:
        /*003c*/ 	.word	0x00000000
        /*0040*/ 	.short	0x0005
        /*0042*/ 	.short	0x0028
        /*0044*/ 	.byte	0x00, 0xf0, 0x11, 0x00


	//----- nvinfo : EIATTR_KPARAM_INFO
	.align		4
.L_24:
        /*0048*/ 	.byte	0x04, 0x17
        /*004a*/ 	.short	(.L_26 - .L_25)
.L_25:
        /*004c*/ 	.word	0x00000000
        /*0050*/ 	.short	0x0004
        /*0052*/ 	.short	0x0020
        /*0054*/ 	.byte	0x00, 0xf5, 0x21, 0x00


	//----- nvinfo : EIATTR_KPARAM_INFO
	.align		4
.L_26:
        /*0058*/ 	.byte	0x04, 0x17
        /*005a*/ 	.short	(.L_28 - .L_27)
.L_27:
        /*005c*/ 	.word	0x00000000
        /*0060*/ 	.short	0x0003
        /*0062*/ 	.short	0x0018
        /*0064*/ 	.byte	0x00, 0xf5, 0x21, 0x00


	//----- nvinfo : EIATTR_KPARAM_INFO
	.align		4
.L_28:
        /*0068*/ 	.byte	0x04, 0x17
        /*006a*/ 	.short	(.L_30 - .L_29)
.L_29:
        /*006c*/ 	.word	0x00000000
        /*0070*/ 	.short	0x0002
        /*0072*/ 	.short	0x0010
        /*0074*/ 	.byte	0x00, 0xf5, 0x21, 0x00


	//----- nvinfo : EIATTR_KPARAM_INFO
	.align		4
.L_30:
        /*0078*/ 	.byte	0x04, 0x17
        /*007a*/ 	.short	(.L_32 - .L_31)
.L_31:
        /*007c*/ 	.word	0x00000000
        /*0080*/ 	.short	0x0001
        /*0082*/ 	.short	0x0008
        /*0084*/ 	.byte	0x00, 0xf5, 0x21, 0x00


	//----- nvinfo : EIATTR_KPARAM_INFO
	.align		4
.L_32:
        /*0088*/ 	.byte	0x04, 0x17
        /*008a*/ 	.short	(.L_34 - .L_33)
.L_33:
        /*008c*/ 	.word	0x00000000
        /*0090*/ 	.short	0x0000
        /*0092*/ 	.short	0x0000
        /*0094*/ 	.byte	0x00, 0xf5, 0x21, 0x00


	//----- nvinfo : EIATTR_SPARSE_MMA_MASK
	.align		4
.L_34:
        /*0098*/ 	.byte	0x03, 0x50
        /*009a*/ 	.short	0x0000


	//----- nvinfo : EIATTR_MAXREG_COUNT
	.align		4
        /*009c*/ 	.byte	0x03, 0x1b
        /*009e*/ 	.short	0x00ff


	//----- nvinfo : EIATTR_EXTERNS
	.align		4
        /*00a0*/ 	.byte	0x04, 0x0f
        /*00a2*/ 	.short	(.L_36 - .L_35)


	//   ....[0]....
	.align		4
.L_35:
        /*00a4*/ 	.word	index@(vprintf)


	//----- nvinfo : EIATTR_MERCURY_ISA_VERSION
	.align		4
.L_36:
        /*00a8*/ 	.byte	0x03, 0x5f
        /*00aa*/ 	.short	0x0101


	//----- nvinfo : EIATTR_VRC_CTA_INIT_COUNT
	.align		4
        /*00ac*/ 	.byte	0x02, 0x4a
	.zero		1
	.zero		1


	//----- nvinfo : EIATTR_SYSCALL_OFFSETS
	.align		4
        /*00b0*/ 	.byte	0x04, 0x46
        /*00b2*/ 	.short	(.L_38 - .L_37)


	//   ....[0]....
.L_37:
        /*00b4*/ 	.word	0x000086b0


	//   ....[1]....
        /*00b8*/ 	.word	0x00008870


	//   ....[2]....
        /*00bc*/ 	.word	0x00008950


	//   ....[3]....
        /*00c0*/ 	.word	0x00008a30


	//   ....[4]....
        /*00c4*/ 	.word	0x00008b10


	//   ....[5]....
        /*00c8*/ 	.word	0x00008bf0


	//   ....[6]....
        /*00cc*/ 	.word	0x00008cd0


	//   ....[7]....
        /*00d0*/ 	.word	0x00008db0


	//   ....[8]....
        /*00d4*/ 	.word	0x00008e90


	//   ....[9]....
        /*00d8*/ 	.word	0x00008f70


	//   ....[10]....
        /*00dc*/ 	.word	0x00009050


	//   ....[11]....
        /*00e0*/ 	.word	0x00009130


	//   ....[12]....
        /*00e4*/ 	.word	0x00009210


	//   ....[13]....
        /*00e8*/ 	.word	0x000092f0


	//   ....[14]....
        /*00ec*/ 	.word	0x000093d0


	//   ....[15]....
        /*00f0*/ 	.word	0x000094b0


	//   ....[16]....
        /*00f4*/ 	.word	0x00009590


	//   ....[17]....
        /*00f8*/ 	.word	0x00009730


	//   ....[18]....
        /*00fc*/ 	.word	0x00009810


	//   ....[19]....
        /*0100*/ 	.word	0x000098f0


	//   ....[20]....
        /*0104*/ 	.word	0x000099d0


	//   ....[21]....
        /*0108*/ 	.word	0x00009ab0


	//   ....[22]....
        /*010c*/ 	.word	0x00009b90


	//   ....[23]....
        /*0110*/ 	.word	0x00009c70


	//   ....[24]....
        /*0114*/ 	.word	0x00009d50


	//   ....[25]....
        /*0118*/ 	.word	0x00009ec0


	//   ....[26]....
        /*011c*/ 	.word	0x00009fa0


	//   ....[27]....
        /*0120*/ 	.word	0x0000a080


	//   ....[28]....
        /*0124*/ 	.word	0x0000a160


	//   ....[29]....
        /*0128*/ 	.word	0x0000a2d0


	//----- nvinfo : EIATTR_EXIT_INSTR_OFFSETS
	.align		4
.L_38:
        /*012c*/ 	.byte	0x04, 0x1c
        /*012e*/ 	.short	(.L_40 - .L_39)


	//   ....[0]....
.L_39:
        /*0130*/ 	.word	0x000039d0


	//   ....[1]....
        /*0134*/ 	.word	0x00010fc0


	//----- nvinfo : EIATTR_CRS_STACK_SIZE
	.align		4
.L_40:
        /*0138*/ 	.byte	0x04, 0x1e
        /*013a*/ 	.short	(.L_42 - .L_41)
.L_41:
        /*013c*/ 	.word	0x00000000


	//----- nvinfo : EIATTR_CBANK_PARAM_SIZE
	.align		4
.L_42:
        /*0140*/ 	.byte	0x03, 0x19
        /*0142*/ 	.short	0x0040


	//----- nvinfo : EIATTR_PARAM_CBANK
	.align		4
        /*0144*/ 	.byte	0x04, 0x0a
        /*0146*/ 	.short	(.L_44 - .L_43)
	.align		4
.L_43:
        /*0148*/ 	.word	index@(.nv.constant0._Z13kmeans_kernelP6VectorS0_S0_PS0_PPiiiiS2_)
        /*014c*/ 	.short	0x0380
        /*014e*/ 	.short	0x0040


	//----- nvinfo : EIATTR_SW_WAR
	.align		4
.L_44:
        /*0150*/ 	.byte	0x04, 0x36
        /*0152*/ 	.short	(.L_46 - .L_45)
.L_45:
        /*0154*/ 	.word	0x00000008
.L_46:


//--------------------- .nv.callgraph             --------------------------
	.section	.nv.callgraph,"",@"SHT_CUDA_CALLGRAPH"
	.align	4
	.sectionentsize	8
	.align		4
        /*0000*/ 	.word	0x00000000
	.align		4
        /*0004*/ 	.word	0xffffffff
	.align		4
        /*0008*/ 	.word	index@(_Z13kmeans_kernelP6VectorS0_S0_PS0_PPiiiiS2_)
	.align		4
        /*000c*/ 	.word	index@(vprintf)
	.align		4
        /*0010*/ 	.word	0x00000000
	.align		4
        /*0014*/ 	.word	0xfffffffe
	.align		4
        /*0018*/ 	.word	0x00000000
	.align		4
        /*001c*/ 	.word	0xfffffffd
	.align		4
        /*0020*/ 	.word	0x00000000
	.align		4
        /*0024*/ 	.word	0xfffffffc


//--------------------- .nv.constant4             --------------------------
	.section	.nv.constant4,"a",@progbits
	.align	8
	.align		8
.nv.constant4:
        /*0000*/ 	.dword	vprintf
	.align		8
        /*0008*/ 	.dword	itr
	.align		8
        /*0010*/ 	.dword	$str
	.align		8
        /*0018*/ 	.dword	$str$1


//--------------------- .text._Z13kmeans_kernelP6VectorS0_S0_PS0_PPiiiiS2_ --------------------------
	.section	.text._Z13kmeans_kernelP6VectorS0_S0_PS0_PPiiiiS2_,"ax",@progbits
	.align	128
        .global         _Z13kmeans_kernelP6VectorS0_S0_PS0_PPiiiiS2_
        .type           _Z13kmeans_kernelP6VectorS0_S0_PS0_PPiiiiS2_,@function
        .size           _Z13kmeans_kernelP6VectorS0_S0_PS0_PPiiiiS2_,(.L_x_292 - _Z13kmeans_kernelP6VectorS0_S0_PS0_PPiiiiS2_)
        .other          _Z13kmeans_kernelP6VectorS0_S0_PS0_PPiiiiS2_,@"STO_CUDA_ENTRY STV_DEFAULT"
_Z13kmeans_kernelP6VectorS0_S0_PS0_PPiiiiS2_:
.text._Z13kmeans_kernelP6VectorS0_S0_PS0_PPiiiiS2_:
[----:B------:R-:W0:Y:S01]  /*0000*/  LDC R1, c[0x0][0x37c] ;  /* 0x0000df00ff017b82 */ /* 0x000e220000000800 */
[----:B------:R-:W1:Y:S07]  /*0010*/  LDCU UR4, c[0x0][0x3ac] ;  /* 0x00007580ff0477ac */ /* 0x000e6e0008000800 */
[----:B------:R-:W2:Y:S01]  /*0020*/  S2UR UR12, SR_CTAID.X ;  /* 0x00000000000c79c3 */ /* 0x000ea20000002500 */
[----:B0-----:R-:W-:Y:S01]  /*0030*/  VIADD R1, R1, 0xffffffe8 ;  /* 0xffffffe801017836 */ /* 0x001fe20000000000 */
[----:B------:R-:W0:Y:S04]  /*0040*/  LDCU UR39, c[0x0][0x2f8] ;  /* 0x00005f00ff2777ac */ /* 0x000e280008000800 */
[----:B------:R-:W-:Y:S01]  /*0050*/  R2UR UR6, R1 ;  /* 0x00000000010672ca */ /* 0x000fe200000e0000 */
[----:B------:R-:W3:Y:S01]  /*0060*/  LDCU UR38, c[0x0][0x2fc] ;  /* 0x00005f80ff2677ac */ /* 0x000ee20008000800 */
[----:B------:R-:W4:Y:S01]  /*0070*/  LDCU.64 UR36, c[0x0][0x358] ;  /* 0x00006b00ff2477ac */ /* 0x000f220008000a00 */
[----:B-1----:R-:W-:-:S04]  /*0080*/  UIMAD.WIDE UR4, UR4, 0x68db8bad, URZ ;  /* 0x68db8bad040478a5 */ /* 0x002fc8000f8e02ff */
[----:B------:R-:W-:-:S06]  /*0090*/  USHF.R.U32.HI UR4, URZ, 0x1f, UR5 ;  /* 0x0000001fff047899 */ /* 0x000fcc0008011605 */
[----:B0-----:R-:W-:Y:S02]  /*00a0*/  UIADD3 UR39, UP0, UPT, UR6, UR39, URZ ;  /* 0x0000002706277290 */ /* 0x001fe4000ff1e0ff */
[----:B------:R-:W-:Y:S02]  /*00b0*/  ULEA.HI.SX32 UR4, UR5, UR4, 0x14 ;  /* 0x0000000405047291 */ /* 0x000fe4000f8fa2ff */
[----:B---3--:R-:W-:Y:S02]  /*00c0*/  UIADD3.X UR38, UPT, UPT, URZ, UR38, URZ, UP0, !UPT ;  /* 0x00000026ff267290 */ /* 0x008fe400087fe4ff */
[----:B--2---:R-:W-:-:S04]  /*00d0*/  UIMAD UR5, UR4, UR12, URZ ;  /* 0x0000000c040572a4 */ /* 0x004fc8000f8e02ff */
[----:B------:R-:W-:-:S04]  /*00e0*/  UIADD3 UR13, UPT, UPT, UR4, UR5, URZ ;  /* 0x00000005040d7290 */ /* 0x000fc8000fffe0ff */
[----:B------:R-:W-:-:S09]  /*00f0*/  UISETP.GE.AND UP0, UPT, UR5, UR13, UPT ;  /* 0x0000000d0500728c */ /* 0x000fd2000bf06270 */
[----:B----4-:R-:W-:Y:S05]  /*0100*/  BRA.U UP0, `(.L_x_0) ;  /* 0x0000001900707547 */ /* 0x010fea000b800000 */
[----:B------:R-:W0:Y:S01]  /*0110*/  LDCU UR10, c[0x0][0x3a8] ;  /* 0x00007500ff0a77ac */ /* 0x000e220008000800 */
[----:B------:R-:W1:Y:S01]  /*0120*/  LDCU.64 UR8, c[0x0][0x398] ;  /* 0x00007300ff0877ac */ /* 0x000e620008000a00 */
[----:B------:R-:W2:Y:S01]  /*0130*/  LDCU.64 UR6, c[0x0][0x3a0] ;  /* 0x00007400ff0677ac */ /* 0x000ea20008000a00 */
[----:B0-----:R-:W-:Y:S02]  /*0140*/  UISETP.GE.AND UP0, UPT, UR10, 0x1, UPT ;  /* 0x000000010a00788c */ /* 0x001fe4000bf06270 */
[----:B-1----:R-:W-:Y:S02]  /*0150*/  UIMAD.WIDE.U32 UR8, UR12, 0x8, UR8 ;  /* 0x000000080c0878a5 */ /* 0x002fe4000f8e0008 */
[----:B--2---:R-:W-:-:S05]  /*0160*/  UIMAD.WIDE.U32 UR6, UR12, 0x8, UR6 ;  /* 0x000000080c0678a5 */ /* 0x004fca000f8e0006 */
[----:B------:R-:W-:Y:S07]  /*0170*/  BRA.U !UP0, `(.L_x_1) ;  /* 0x0000001108b07547 */ /* 0x000fee000b800000 */
.L_x_20:
[----:B------:R-:W0:Y:S01]  /*0180*/  LDCU.64 UR8, c[0x0][0x380] ;  /* 0x00007000ff0877ac */ /* 0x000e220008000a00 */
[----:B-1----:R-:W1:Y:S01]  /*0190*/  LDCU UR4, c[0x0][0x3a8] ;  /* 0x00007500ff0477ac */ /* 0x002e620008000800 */
[----:B0-----:R-:W-:-:S06]  /*01a0*/  UIMAD.WIDE UR8, UR5, 0x10, UR8 ;  /* 0x00000010050878a5 */ /* 0x001fcc000f8e0208 */
[----:B------:R-:W-:Y:S02]  /*01b0*/  IMAD.U32 R2, RZ, RZ, UR8 ;  /* 0x00000008ff027e24 */ /* 0x000fe4000f8e00ff */
[----:B------:R-:W-:Y:S02]  /*01c0*/  IMAD.U32 R3, RZ, RZ, UR9 ;  /* 0x00000009ff037e24 */ /* 0x000fe4000f8e00ff */
[----:B------:R-:W-:Y:S02]  /*01d0*/  IMAD.U32 R4, RZ, RZ, UR8 ;  /* 0x00000008ff047e24 */ /* 0x000fe4000f8e00ff */
[----:B------:R-:W-:Y:S02]  /*01e0*/  IMAD.U32 R5, RZ, RZ, UR9 ;  /* 0x00000009ff057e24 */ /* 0x000fe4000f8e00ff */
[----:B------:R-:W5:Y:S04]  /*01f0*/  LDG.E.64 R2, desc[UR36][R2.64] ;  /* 0x0000002402027981 */ /* 0x000f68000c1e1b00 */
[----:B------:R-:W5:Y:S01]  /*0200*/  LDG.E.64 R4, desc[UR36][R4.64+0x8] ;  /* 0x0000082404047981 */ /* 0x000f62000c1e1b00 */
[----:B-1----:R-:W-:Y:S01]  /*0210*/  UISETP.NE.AND UP0, UPT, UR4, 0x1, UPT ;  /* 0x000000010400788c */ /* 0x002fe2000bf05270 */
[----:B------:R-:W-:-:S02]  /*0220*/  IMAD.MOV.U32 R9, RZ, RZ, RZ ;  /* 0x000000ffff097224 */ /* 0x000fc400078e00ff */
[----:B------:R-:W-:Y:S02]  /*0230*/  IMAD.MOV.U32 R0, RZ, RZ, RZ ;  /* 0x000000ffff007224 */ /* 0x000fe400078e00ff */
[----:B------:R-:W-:Y:S02]  /*0240*/  IMAD.MOV.U32 R6, RZ, RZ, -0x1 ;  /* 0xffffffffff067424 */ /* 0x000fe400078e00ff */
[----:B------:R-:W-:Y:S02]  /*0250*/  IMAD.MOV.U32 R7, RZ, RZ, 0x7fefffff ;  /* 0x7fefffffff077424 */ /* 0x000fe400078e00ff */
[----:B------:R-:W-:Y:S05]  /*0260*/  BRA.U !UP0, `(.L_x_2) ;  /* 0x0000000908b87547 */ /* 0x000fea000b800000 */
[----:B------:R-:W0:Y:S01]  /*0270*/  LDC.64 R8, c[0x0][0x388] ;  /* 0x0000e200ff087b82 */ /* 0x000e220000000a00 */
[----:B------:R-:W-:Y:S01]  /*0280*/  IMAD.MOV.U32 R11, RZ, RZ, RZ ;  /* 0x000000ffff0b7224 */ /* 0x000fe200078e00ff */
[----:B------:R-:W1:Y:S01]  /*0290*/  LDCU UR4, c[0x0][0x3a8] ;  /* 0x00007500ff0477ac */ /* 0x000e620008000800 */
[----:B------:R-:W-:Y:S02]  /*02a0*/  IMAD.MOV.U32 R0, RZ, RZ, RZ ;  /* 0x000000ffff007224 */ /* 0x000fe400078e00ff */
[----:B------:R-:W-:Y:S02]  /*02b0*/  IMAD.MOV.U32 R6, RZ, RZ, -0x1 ;  /* 0xffffffffff067424 */ /* 0x000fe400078e00ff */
[----:B------:R-:W-:-:S07]  /*02c0*/  IMAD.MOV.U32 R7, RZ, RZ, 0x7fefffff ;  /* 0x7fefffffff077424 */ /* 0x000fce00078e00ff */
.L_x_13:
[----:B0-----:R-:W-:-:S05]  /*02d0*/  IMAD.WIDE.U32 R12, R11, 0x10, R8 ;  /* 0x000000100b0c7825 */ /* 0x001fca00078e0008 */
[----:B------:R-:W2:Y:S04]  /*02e0*/  LDG.E.64 R16, desc[UR36][R12.64] ;  /* 0x000000240c107981 */ /* 0x000ea8000c1e1b00 */
[----:B-----5:R0:W5:Y:S01]  /*02f0*/  LDG.E.64 R14, desc[UR36][R12.64+0x8] ;  /* 0x000008240c0e7981 */ /* 0x020162000c1e1b00 */
[----:B------:R-:W-:Y:S01]  /*0300*/  MOV R10, 0x360 ;  /* 0x00000360000a7802 */ /* 0x000fe20000000f00 */
[----:B--2---:R-:W-:-:S08]  /*0310*/  DADD R16, -R2, R16 ;  /* 0x0000000002107229 */ /* 0x004fd00000000110 */
[----:B------:R-:W-:-:S10]  /*0320*/  DADD R18, -RZ, |R16| ;  /* 0x00000000ff127229 */ /* 0x000fd40000000510 */
[----:B------:R-:W-:Y:S02]  /*0330*/  IMAD.MOV.U32 R20, RZ, RZ, R18 ;  /* 0x000000ffff147224 */ /* 0x000fe400078e0012 */
[----:B0-----:R-:W-:-:S07]  /*0340*/  IMAD.MOV.U32 R33, RZ, RZ, R19 ;  /* 0x000000ffff217224 */ /* 0x001fce00078e0013 */
[----:B-1---5:R-:W-:Y:S05]  /*0350*/  CALL.REL.NOINC `($_Z13kmeans_kernelP6VectorS0_S0_PS0_PPiiiiS2_$__internal_accurate_pow) ;  /* 0x0000011400447944 */ /* 0x022fea0003c00000 */
[C---:B------:R-:W-:Y:S02]  /*0360*/  DADD R18, R16.reuse, 2 ;  /* 0x4000000010127429 */ /* 0x040fe40000000000 */
[----:B------:R-:W-:-:S08]  /*0370*/  DSETP.NEU.AND P0, PT, R16, RZ, PT ;  /* 0x000000ff1000722a */ /* 0x000fd00003f0d000 */
[----:B------:R-:W-:Y:S02]  /*0380*/  LOP3.LUT R18, R19, 0x7ff00000, RZ, 0xc0, !PT ;  /* 0x7ff0000013127812 */ /* 0x000fe400078ec0ff */
[----:B------:R-:W-:Y:S02]  /*0390*/  FSEL R19, R21, RZ, P0 ;  /* 0x000000ff15137208 */ /* 0x000fe40000000000 */
[----:B------:R-:W-:Y:S02]  /*03a0*/  ISETP.NE.AND P1, PT, R18, 0x7ff00000, PT ;  /* 0x7ff000001200780c */ /* 0x000fe40003f25270 */
[----:B------:R-:W-:-:S11]  /*03b0*/  FSEL R18, R20, RZ, P0 ;  /* 0x000000ff14127208 */ /* 0x000fd60000000000 */
[----:B------:R-:W-:Y:S05]  /*03c0*/  @P1 BRA `(.L_x_3) ;  /* 0x0000000000201947 */ /* 0x000fea0003800000 */
[----:B------:R-:W-:-:S14]  /*03d0*/  DSETP.NAN.AND P0, PT, R16, R16, PT ;  /* 0x000000101000722a */ /* 0x000fdc0003f08000 */
[----:B------:R-:W-:Y:S05]  /*03e0*/  @P0 BRA `(.L_x_4) ;  /* 0x0000000000140947 */ /* 0x000fea0003800000 */
[----:B------:R-:W-:-:S14]  /*03f0*/  DSETP.NEU.AND P0, PT, |R16|, +INF , PT ;  /* 0x7ff000001000742a */ /* 0x000fdc0003f0d200 */
[----:B------:R-:W-:Y:S05]  /*0400*/  @P0 BRA `(.L_x_3) ;  /* 0x0000000000100947 */ /* 0x000fea0003800000 */
[----:B------:R-:W-:Y:S02]  /*0410*/  IMAD.MOV.U32 R18, RZ, RZ, 0x0 ;  /* 0x00000000ff127424 */ /* 0x000fe400078e00ff */
[----:B------:R-:W-:Y:S01]  /*0420*/  IMAD.MOV.U32 R19, RZ, RZ, 0x7ff00000 ;  /* 0x7ff00000ff137424 */ /* 0x000fe200078e00ff */
[----:B------:R-:W-:Y:S06]  /*0430*/  BRA `(.L_x_3) ;  /* 0x0000000000047947 */ /* 0x000fec0003800000 */
.L_x_4:
[----:B------:R-:W-:-:S11]  /*0440*/  DADD R18, R16, 2 ;  /* 0x4000000010127429 */ /* 0x000fd60000000000 */
.L_x_3:
[----:B------:R-:W-:Y:S01]  /*0450*/  DADD R14, -R4, R14 ;  /* 0x00000000040e7229 */ /* 0x000fe2000000010e */
[----:B------:R-:W-:Y:S01]  /*0460*/  MOV R10, 0x4d0 ;  /* 0x000004d0000a7802 */ /* 0x000fe20000000f00 */
[----:B------:R-:W-:-:S06]  /*0470*/  DSETP.NEU.AND P0, PT, R16, 1, PT ;  /* 0x3ff000001000742a */ /* 0x000fcc0003f0d000 */
[----:B------:R-:W-:Y:S01]  /*0480*/  DADD R20, -RZ, |R14| ;  /* 0x00000000ff147229 */ /* 0x000fe2000000050e */
[----:B------:R-:W-:Y:S02]  /*0490*/  FSEL R16, R18, RZ, P0 ;  /* 0x000000ff12107208 */ /* 0x000fe40000000000 */
[----:B------:R-:W-:-:S07]  /*04a0*/  FSEL R17, R19, 1.875, P0 ;  /* 0x3ff0000013117808 */ /* 0x000fce0000000000 */
[----:B------:R-:W-:-:S07]  /*04b0*/  IMAD.MOV.U32 R33, RZ, RZ, R21 ;  /* 0x000000ffff217224 */ /* 0x000fce00078e0015 */
[----:B------:R-:W-:Y:S05]  /*04c0*/  CALL.REL.NOINC `($_Z13kmeans_kernelP6VectorS0_S0_PS0_PPiiiiS2_$__internal_accurate_pow) ;  /* 0x0000011000e87944 */ /* 0x000fea0003c00000 */
        /* <DEDUP_REMOVED lines=14> */
.L_x_6:
[----:B------:R-:W-:-:S11]  /*05b0*/  DADD R18, R14, 2 ;  /* 0x400000000e127429 */ /* 0x000fd60000000000 */
.L_x_5:
[----:B------:R-:W-:-:S06]  /*05c0*/  DSETP.NEU.AND P0, PT, R14, 1, PT ;  /* 0x3ff000000e00742a */ /* 0x000fcc0003f0d000 */
[----:B------:R-:W-:Y:S01]  /*05d0*/  FSEL R14, R18, RZ, P0 ;  /* 0x000000ff120e7208 */ /* 0x000fe20000000000 */
[----:B------:R-:W-:Y:S01]  /*05e0*/  IMAD.MOV.U32 R18, RZ, RZ, 0x0 ;  /* 0x00000000ff127424 */ /* 0x000fe200078e00ff */
[----:B------:R-:W-:Y:S01]  /*05f0*/  FSEL R15, R19, 1.875, P0 ;  /* 0x3ff00000130f7808 */ /* 0x000fe20000000000 */
[----:B------:R-:W-:-:S05]  /*0600*/  IMAD.MOV.U32 R19, RZ, RZ, 0x3fd80000 ;  /* 0x3fd80000ff137424 */ /* 0x000fca00078e00ff */
[----:B------:R-:W-:-:S06]  /*0610*/  DADD R20, R16, R14 ;  /* 0x0000000010147229 */ /* 0x000fcc000000000e */
[----:B------:R-:W0:Y:S04]  /*0620*/  MUFU.RSQ64H R15, R21 ;  /* 0x00000015000f7308 */ /* 0x000e280000001c00 */
[----:B------:R-:W-:-:S05]  /*0630*/  VIADD R14, R21, 0xfcb00000 ;  /* 0xfcb00000150e7836 */ /* 0x000fca0000000000 */
[----:B------:R-:W-:Y:S01]  /*0640*/  ISETP.GE.U32.AND P0, PT, R14, 0x7ca00000, PT ;  /* 0x7ca000000e00780c */ /* 0x000fe20003f06070 */
[----:B0-----:R-:W-:-:S08]  /*0650*/  DMUL R16, R14, R14 ;  /* 0x0000000e0e107228 */ /* 0x001fd00000000000 */
[----:B------:R-:W-:-:S08]  /*0660*/  DFMA R16, R20, -R16, 1 ;  /* 0x3ff000001410742b */ /* 0x000fd00000000810 */
[----:B------:R-:W-:Y:S02]  /*0670*/  DFMA R18, R16, R18, 0.5 ;  /* 0x3fe000001012742b */ /* 0x000fe40000000012 */
[----:B------:R-:W-:-:S08]  /*0680*/  DMUL R16, R14, R16 ;  /* 0x000000100e107228 */ /* 0x000fd00000000000 */
[----:B------:R-:W-:-:S08]  /*0690*/  DFMA R22, R18, R16, R14 ;  /* 0x000000101216722b */ /* 0x000fd0000000000e */
[----:B------:R-:W-:Y:S02]  /*06a0*/  DMUL R24, R20, R22 ;  /* 0x0000001614187228 */ /* 0x000fe40000000000 */
[----:B------:R-:W-:Y:S02]  /*06b0*/  VIADD R17, R23, 0xfff00000 ;  /* 0xfff0000017117836 */ /* 0x000fe40000000000 */
[----:B------:R-:W-:-:S04]  /*06c0*/  IMAD.MOV.U32 R16, RZ, RZ, R22 ;  /* 0x000000ffff107224 */ /* 0x000fc800078e0016 */
[----:B------:R-:W-:-:S08]  /*06d0*/  DFMA R26, R24, -R24, R20 ;  /* 0x80000018181a722b */ /* 0x000fd00000000014 */
[----:B------:R-:W-:Y:S01]  /*06e0*/  DFMA R18, R26, R16, R24 ;  /* 0x000000101a12722b */ /* 0x000fe20000000018 */
[----:B------:R-:W-:Y:S10]  /*06f0*/  @!P0 BRA `(.L_x_7) ;  /* 0x00000000002c8947 */ /* 0x000ff40003800000 */
[----:B------:R-:W-:Y:S02]  /*0700*/  IMAD.MOV.U32 R10, RZ, RZ, R22 ;  /* 0x000000ffff0a7224 */ /* 0x000fe400078e0016 */
[----:B------:R-:W-:Y:S02]  /*0710*/  IMAD.MOV.U32 R16, RZ, RZ, R20 ;  /* 0x000000ffff107224 */ /* 0x000fe400078e0014 */
[----:B------:R-:W-:Y:S02]  /*0720*/  IMAD.MOV.U32 R15, RZ, RZ, R21 ;  /* 0x000000ffff0f7224 */ /* 0x000fe400078e0015 */
[----:B------:R-:W-:Y:S01]  /*0730*/  IMAD.MOV.U32 R22, RZ, RZ, R24 ;  /* 0x000000ffff167224 */ /* 0x000fe200078e0018 */
[----:B------:R-:W-:Y:S01]  /*0740*/  MOV R24, 0x7a0 ;  /* 0x000007a000187802 */ /* 0x000fe20000000f00 */
[----:B------:R-:W-:Y:S02]  /*0750*/  IMAD.MOV.U32 R20, RZ, RZ, R26 ;  /* 0x000000ffff147224 */ /* 0x000fe400078e001a */
[----:B------:R-:W-:-:S02]  /*0760*/  IMAD.MOV.U32 R21, RZ, RZ, R27 ;  /* 0x000000ffff157224 */ /* 0x000fc400078e001b */
[----:B------:R-:W-:Y:S02]  /*0770*/  IMAD.MOV.U32 R23, RZ, RZ, R25 ;  /* 0x000000ffff177224 */ /* 0x000fe400078e0019 */
[----:B------:R-:W-:-:S07]  /*0780*/  IMAD.MOV.U32 R19, RZ, RZ, R17 ;  /* 0x000000ffff137224 */ /* 0x000fce00078e0011 */
[----:B------:R-:W-:Y:S05]  /*0790*/  CALL.REL.NOINC `($__internal_1_$__cuda_sm20_dsqrt_rn_f64_mediumpath_v1) ;  /* 0x0000010c007c7944 */ /* 0x000fea0003c00000 */
[----:B------:R-:W-:-:S07]  /*07a0*/  IMAD.MOV.U32 R18, RZ, RZ, R10 ;  /* 0x000000ffff127224 */ /* 0x000fce00078e000a */
.L_x_7:
[----:B------:R-:W2:Y:S04]  /*07b0*/  LDG.E.64 R16, desc[UR36][R12.64+0x10] ;  /* 0x000010240c107981 */ /* 0x000ea8000c1e1b00 */
[----:B------:R0:W5:Y:S01]  /*07c0*/  LDG.E.64 R14, desc[UR36][R12.64+0x18] ;  /* 0x000018240c0e7981 */ /* 0x000162000c1e1b00 */
[----:B------:R-:W-:Y:S01]  /*07d0*/  DSETP.GEU.AND P0, PT, R18, R6, PT ;  /* 0x000000061200722a */ /* 0x000fe20003f0e000 */
[----:B------:R-:W-:-:S05]  /*07e0*/  MOV R10, 0x860 ;  /* 0x00000860000a7802 */ /* 0x000fca0000000f00 */
[----:B------:R-:W-:Y:S02]  /*07f0*/  FSEL R6, R18, R6, !P0 ;  /* 0x0000000612067208 */ /* 0x000fe40004000000 */
[----:B------:R-:W-:Y:S02]  /*0800*/  FSEL R7, R19, R7, !P0 ;  /* 0x0000000713077208 */ /* 0x000fe40004000000 */
[----:B------:R-:W-:Y:S01]  /*0810*/  SEL R0, R11, R0, !P0 ;  /* 0x000000000b007207 */ /* 0x000fe20004000000 */
[----:B--2---:R-:W-:-:S08]  /*0820*/  DADD R16, -R2, R16 ;  /* 0x0000000002107229 */ /* 0x004fd00000000110 */
[----:B------:R-:W-:-:S10]  /*0830*/  DADD R20, -RZ, |R16| ;  /* 0x00000000ff147229 */ /* 0x000fd40000000510 */
[----:B0-----:R-:W-:-:S07]  /*0840*/  IMAD.MOV.U32 R33, RZ, RZ, R21 ;  /* 0x000000ffff217224 */ /* 0x001fce00078e0015 */
[----:B-----5:R-:W-:Y:S05]  /*0850*/  CALL.REL.NOINC `($_Z13kmeans_kernelP6VectorS0_S0_PS0_PPiiiiS2_$__internal_accurate_pow) ;  /* 0x0000011000047944 */ /* 0x020fea0003c00000 */
        /* <DEDUP_REMOVED lines=14> */
.L_x_9:
[----:B------:R-:W-:-:S11]  /*0940*/  DADD R12, R16, 2 ;  /* 0x40000000100c7429 */ /* 0x000fd60000000000 */
.L_x_8:
[----:B------:R-:W-:Y:S01]  /*0950*/  DADD R14, -R4, R14 ;  /* 0x00000000040e7229 */ /* 0x000fe2000000010e */
[----:B------:R-:W-:Y:S01]  /*0960*/  MOV R10, 0x9e0 ;  /* 0x000009e0000a7802 */ /* 0x000fe20000000f00 */
[----:B------:R-:W-:-:S06]  /*0970*/  DSETP.NEU.AND P0, PT, R16, 1, PT ;  /* 0x3ff000001000742a */ /* 0x000fcc0003f0d000 */
[----:B------:R-:W-:Y:S01]  /*0980*/  DADD R18, -RZ, |R14| ;  /* 0x00000000ff127229 */ /* 0x000fe2000000050e */
[----:B------:R-:W-:Y:S02]  /*0990*/  FSEL R12, R12, RZ, P0 ;  /* 0x000000ff0c0c7208 */ /* 0x000fe40000000000 */
[----:B------:R-:W-:-:S07]  /*09a0*/  FSEL R13, R13, 1.875, P0 ;  /* 0x3ff000000d0d7808 */ /* 0x000fce0000000000 */
[----:B------:R-:W-:Y:S02]  /*09b0*/  IMAD.MOV.U32 R20, RZ, RZ, R18 ;  /* 0x000000ffff147224 */ /* 0x000fe400078e0012 */
        /* <DEDUP_REMOVED lines=16> */
.L_x_11:
[----:B------:R-:W-:-:S11]  /*0ac0*/  DADD R16, R14, 2 ;  /* 0x400000000e107429 */ /* 0x000fd60000000000 */
.L_x_10:
        /* <DEDUP_REMOVED lines=22> */
[----:B------:R-:W-:Y:S01]  /*0c30*/  IMAD.MOV.U32 R20, RZ, RZ, R24 ;  /* 0x000000ffff147224 */ /* 0x000fe200078e0018 */
[----:B------:R-:W-:Y:S01]  /*0c40*/  MOV R24, 0xca0 ;  /* 0x00000ca000187802 */ /* 0x000fe20000000f00 */
[----:B------:R-:W-:Y:S02]  /*0c50*/  IMAD.MOV.U32 R16, RZ, RZ, R18 ;  /* 0x000000ffff107224 */ /* 0x000fe400078e0012 */
[----:B------:R-:W-:Y:S02]  /*0c60*/  IMAD.MOV.U32 R21, RZ, RZ, R25 ;  /* 0x000000ffff157224 */ /* 0x000fe400078e0019 */
[----:B------:R-:W-:-:S02]  /*0c70*/  IMAD.MOV.U32 R14, RZ, RZ, R12 ;  /* 0x000000ffff0e7224 */ /* 0x000fc400078e000c */
[----:B------:R-:W-:-:S07]  /*0c80*/  IMAD.MOV.U32 R19, RZ, RZ, R17 ;  /* 0x000000ffff137224 */ /* 0x000fce00078e0011 */
[----:B------:R-:W-:Y:S05]  /*0c90*/  CALL.REL.NOINC `($__internal_1_$__cuda_sm20_dsqrt_rn_f64_mediumpath_v1) ;  /* 0x00000108003c7944 */ /* 0x000fea0003c00000 */
[----:B------:R-:W-:Y:S02]  /*0ca0*/  IMAD.MOV.U32 R14, RZ, RZ, R10 ;  /* 0x000000ffff0e7224 */ /* 0x000fe400078e000a */
[----:B------:R-:W-:-:S07]  /*0cb0*/  IMAD.MOV.U32 R15, RZ, RZ, R19 ;  /* 0x000000ffff0f7224 */ /* 0x000fce00078e0013 */
.L_x_12:
[----:B------:R-:W-:Y:S01]  /*0cc0*/  DSETP.GEU.AND P0, PT, R14, R6, PT ;  /* 0x000000060e00722a */ /* 0x000fe20003f0e000 */
[----:B------:R-:W-:-:S05]  /*0cd0*/  ULOP3.LUT UR10, UR4, 0x7ffffffe, URZ, 0xc0, !UPT ;  /* 0x7ffffffe040a7892 */ /* 0x000fca000f8ec0ff */
[----:B------:R-:W-:Y:S02]  /*0ce0*/  FSEL R6, R14, R6, !P0 ;  /* 0x000000060e067208 */ /* 0x000fe40004000000 */
[----:B------:R-:W-:-:S06]  /*0cf0*/  FSEL R7, R15, R7, !P0 ;  /* 0x000000070f077208 */ /* 0x000fcc0004000000 */
[C---:B------:R-:W-:Y:S02]  /*0d00*/  @!P0 VIADD R0, R11.reuse, 0x1 ;  /* 0x000000010b008836 */ /* 0x040fe40000000000 */
[----:B------:R-:W-:-:S05]  /*0d10*/  VIADD R11, R11, 0x2 ;  /* 0x000000020b0b7836 */ /* 0x000fca0000000000 */
[----:B------:R-:W-:-:S13]  /*0d20*/  ISETP.NE.AND P1, PT, R11, UR10, PT ;  /* 0x0000000a0b007c0c */ /* 0x000fda000bf25270 */
[----:B------:R-:W-:Y:S05]  /*0d30*/  @P1 BRA `(.L_x_13) ;  /* 0xfffffff400641947 */ /* 0x000fea000383ffff */
[----:B------:R-:W-:-:S07]  /*0d40*/  IMAD.U32 R9, RZ, RZ, UR10 ;  /* 0x0000000aff097e24 */ /* 0x000fce000f8e00ff */
.L_x_2:
[----:B------:R-:W-:-:S04]  /*0d50*/  ULOP3.LUT UR4, UR4, 0x1, URZ, 0xc0, !UPT ;  /* 0x0000000104047892 */ /* 0x000fc8000f8ec0ff */
[----:B------:R-:W-:-:S09]  /*0d60*/  UISETP.NE.U32.AND UP0, UPT, UR4, 0x1, UPT ;  /* 0x000000010400788c */ /* 0x000fd2000bf05070 */
[----:B------:R-:W-:Y:S05]  /*0d70*/  BRA.U UP0, `(.L_x_14) ;  /* 0x0000000500407547 */ /* 0x000fea000b800000 */
[----:B------:R-:W0:Y:S02]  /*0d80*/  LDC.64 R16, c[0x0][0x388] ;  /* 0x0000e200ff107b82 */ /* 0x000e240000000a00 */
[----:B0-----:R-:W-:-:S05]  /*0d90*/  IMAD.WIDE.U32 R16, R9, 0x10, R16 ;  /* 0x0000001009107825 */ /* 0x001fca00078e0010 */
[----:B------:R-:W2:Y:S04]  /*0da0*/  LDG.E.64 R14, desc[UR36][R16.64] ;  /* 0x00000024100e7981 */ /* 0x000ea8000c1e1b00 */
[----:B------:R0:W5:Y:S02]  /*0db0*/  LDG.E.64 R12, desc[UR36][R16.64+0x8] ;  /* 0x00000824100c7981 */ /* 0x000164000c1e1b00 */
[----:B--2--5:R-:W-:-:S08]  /*0dc0*/  DADD R14, -R2, R14 ;  /* 0x00000000020e7229 */ /* 0x024fd0000000010e */
[----:B------:R-:W-:-:S10]  /*0dd0*/  DADD R10, -RZ, |R14| ;  /* 0x00000000ff0a7229 */ /* 0x000fd4000000050e */
[----:B------:R-:W-:Y:S01]  /*0de0*/  IMAD.MOV.U32 R20, RZ, RZ, R10 ;  /* 0x000000ffff147224 */ /* 0x000fe200078e000a */
[----:B------:R-:W-:Y:S01]  /*0df0*/  MOV R10, 0xe20 ;  /* 0x00000e20000a7802 */ /* 0x000fe20000000f00 */
[----:B0-----:R-:W-:-:S07]  /*0e00*/  IMAD.MOV.U32 R33, RZ, RZ, R11 ;  /* 0x000000ffff217224 */ /* 0x001fce00078e000b */
        /* <DEDUP_REMOVED lines=15> */
.L_x_16:
[----:B------:R-:W-:-:S11]  /*0f00*/  DADD R10, R14, 2 ;  /* 0x400000000e0a7429 */ /* 0x000fd60000000000 */
.L_x_15:
[----:B------:R-:W-:Y:S02]  /*0f10*/  DADD R12, -R4, R12 ;  /* 0x00000000040c7229 */ /* 0x000fe4000000010c */
[----:B------:R-:W-:-:S06]  /*0f20*/  DSETP.NEU.AND P0, PT, R14, 1, PT ;  /* 0x3ff000000e00742a */ /* 0x000fcc0003f0d000 */
[----:B------:R-:W-:Y:S01]  /*0f30*/  DADD R16, -RZ, |R12| ;  /* 0x00000000ff107229 */ /* 0x000fe2000000050c */
[----:B------:R-:W-:Y:S02]  /*0f40*/  FSEL R4, R10, RZ, P0 ;  /* 0x000000ff0a047208 */ /* 0x000fe40000000000 */
[----:B------:R-:W-:Y:S02]  /*0f50*/  FSEL R5, R11, 1.875, P0 ;  /* 0x3ff000000b057808 */ /* 0x000fe40000000000 */
[----:B------:R-:W-:-:S05]  /*0f60*/  MOV R10, 0xfa0 ;  /* 0x00000fa0000a7802 */ /* 0x000fca0000000f00 */
        /* <DEDUP_REMOVED lines=17> */
.L_x_18:
[----:B------:R-:W-:-:S11]  /*1080*/  DADD R10, R12, 2 ;  /* 0x400000000c0a7429 */ /* 0x000fd60000000000 */
.L_x_17:
[----:B------:R-:W-:Y:S01]  /*1090*/  DSETP.NEU.AND P0, PT, R12, 1, PT ;  /* 0x3ff000000c00742a */ /* 0x000fe20003f0d000 */
[----:B------:R-:W-:Y:S02]  /*10a0*/  IMAD.MOV.U32 R12, RZ, RZ, 0x0 ;  /* 0x00000000ff0c7424 */ /* 0x000fe400078e00ff */
[----:B------:R-:W-:-:S03]  /*10b0*/  IMAD.MOV.U32 R13, RZ, RZ, 0x3fd80000 ;  /* 0x3fd80000ff0d7424 */ /* 0x000fc600078e00ff */
[----:B------:R-:W-:Y:S02]  /*10c0*/  FSEL R10, R10, RZ, P0 ;  /* 0x000000ff0a0a7208 */ /* 0x000fe40000000000 */
[----:B------:R-:W-:-:S06]  /*10d0*/  FSEL R11, R11, 1.875, P0 ;  /* 0x3ff000000b0b7808 */ /* 0x000fcc0000000000 */
        /* <DEDUP_REMOVED lines=15> */
[----:B------:R-:W-:Y:S01]  /*11d0*/  IMAD.MOV.U32 R10, RZ, RZ, R16 ;  /* 0x000000ffff0a7224 */ /* 0x000fe200078e0010 */
[----:B------:R-:W-:Y:S01]  /*11e0*/  MOV R24, 0x1250 ;  /* 0x0000125000187802 */ /* 0x000fe20000000f00 */
[----:B------:R-:W-:Y:S02]  /*11f0*/  IMAD.MOV.U32 R16, RZ, RZ, R14 ;  /* 0x000000ffff107224 */ /* 0x000fe400078e000e */
[----:B------:R-:W-:Y:S02]  /*1200*/  IMAD.MOV.U32 R23, RZ, RZ, R19 ;  /* 0x000000ffff177224 */ /* 0x000fe400078e0013 */
[----:B------:R-:W-:Y:S02]  /*1210*/  IMAD.MOV.U32 R22, RZ, RZ, R18 ;  /* 0x000000ffff167224 */ /* 0x000fe400078e0012 */
[----:B------:R-:W-:Y:S02]  /*1220*/  IMAD.MOV.U32 R14, RZ, RZ, R4 ;  /* 0x000000ffff0e7224 */ /* 0x000fe400078e0004 */
[----:B------:R-:W-:-:S07]  /*1230*/  IMAD.MOV.U32 R19, RZ, RZ, R13 ;  /* 0x000000ffff137224 */ /* 0x000fce00078e000d */
[----:B------:R-:W-:Y:S05]  /*1240*/  CALL.REL.NOINC `($__internal_1_$__cuda_sm20_dsqrt_rn_f64_mediumpath_v1) ;  /* 0x0000010000d07944 */ /* 0x000fea0003c00000 */
[----:B------:R-:W-:-:S07]  /*1250*/  IMAD.MOV.U32 R11, RZ, RZ, R19 ;  /* 0x000000ffff0b7224 */ /* 0x000fce00078e0013 */
.L_x_19:
[----:B------:R-:W-:-:S06]  /*1260*/  DSETP.GEU.AND P0, PT, R10, R6, PT ;  /* 0x000000060a00722a */ /* 0x000fcc0003f0e000 */
[----:B------:R-:W-:-:S08]  /*1270*/  SEL R0, R9, R0, !P0 ;  /* 0x0000000009007207 */ /* 0x000fd00004000000 */
.L_x_14:
[----:B------:R-:W0:Y:S02]  /*1280*/  LDCU.64 UR10, c[0x0][0x398] ;  /* 0x00007300ff0a77ac */ /* 0x000e240008000a00 */
[----:B0-----:R-:W-:-:S06]  /*1290*/  UIMAD.WIDE.U32 UR10, UR12, 0x8, UR10 ;  /* 0x000000080c0a78a5 */ /* 0x001fcc000f8e000a */
[----:B------:R-:W-:Y:S02]  /*12a0*/  IMAD.U32 R12, RZ, RZ, UR10 ;  /* 0x0000000aff0c7e24 */ /* 0x000fe4000f8e00ff */
[----:B------:R-:W-:-:S05]  /*12b0*/  IMAD.U32 R13, RZ, RZ, UR11 ;  /* 0x0000000bff0d7e24 */ /* 0x000fca000f8e00ff */
[----:B-----5:R-:W2:Y:S02]  /*12c0*/  LDG.E.64 R4, desc[UR36][R12.64] ;  /* 0x000000240c047981 */ /* 0x020ea4000c1e1b00 */
[----:B--2---:R-:W-:-:S05]  /*12d0*/  IMAD.WIDE.U32 R4, R0, 0x10, R4 ;  /* 0x0000001000047825 */ /* 0x004fca00078e0004 */
[----:B------:R-:W2:Y:S02]  /*12e0*/  LD.E.64 R6, desc[UR36][R4.64] ;  /* 0x0000002404067980 */ /* 0x000ea4000c101b00 */
[----:B--2---:R-:W-:-:S07]  /*12f0*/  DADD R6, R2, R6 ;  /* 0x0000000002067229 */ /* 0x004fce0000000006 */
[----:B------:R0:W-:Y:S04]  /*1300*/  ST.E.64 desc[UR36][R4.64], R6 ;  /* 0x0000000604007985 */ /* 0x0001e8000c101b24 */
[----:B------:R-:W2:Y:S01]  /*1310*/  LDG.E.64 R2, desc[UR36][R12.64] ;  /* 0x000000240c027981 */ /* 0x000ea2000c1e1b00 */
[----:B------:R-:W-:Y:S02]  /*1320*/  IMAD.U32 R14, RZ, RZ, UR8 ;  /* 0x00000008ff0e7e24 */ /* 0x000fe4000f8e00ff */
[----:B------:R-:W-:Y:S02]  /*1330*/  IMAD.U32 R15, RZ, RZ, UR9 ;  /* 0x00000009ff0f7e24 */ /* 0x000fe4000f8e00ff */
[----:B--2---:R-:W-:-:S03]  /*1340*/  IMAD.WIDE.U32 R8, R0, 0x10, R2 ;  /* 0x0000001000087825 */ /* 0x004fc600078e0002 */
[----:B------:R-:W2:Y:S04]  /*1350*/  LDG.E.64 R2, desc[UR36][R14.64+0x8] ;  /* 0x000008240e027981 */ /* 0x000ea8000c1e1b00 */
[----:B------:R-:W2:Y:S01]  /*1360*/  LD.E.64 R10, desc[UR36][R8.64+0x8] ;  /* 0x00000824080a7980 */ /* 0x000ea2000c101b00 */
[----:B------:R-:W-:Y:S02]  /*1370*/  IMAD.U32 R16, RZ, RZ, UR6 ;  /* 0x00000006ff107e24 */ /* 0x000fe4000f8e00ff */
[----:B------:R-:W-:Y:S01]  /*1380*/  IMAD.U32 R17, RZ, RZ, UR7 ;  /* 0x00000007ff117e24 */ /* 0x000fe2000f8e00ff */
[----:B--2---:R-:W-:-:S07]  /*1390*/  DADD R2, R2, R10 ;  /* 0x0000000002027229 */ /* 0x004fce000000000a */
[----:B------:R1:W-:Y:S04]  /*13a0*/  ST.E.64 desc[UR36][R8.64+0x8], R2 ;  /* 0x0000080208007985 */ /* 0x0003e8000c101b24 */
[----:B------:R-:W2:Y:S02]  /*13b0*/  LDG.E.64 R10, desc[UR36][R16.64] ;  /* 0x00000024100a7981 */ /* 0x000ea4000c1e1b00 */
[----:B--2---:R-:W-:-:S05]  /*13c0*/  IMAD.WIDE.U32 R10, R0, 0x4, R10 ;  /* 0x00000004000a7825 */ /* 0x004fca00078e000a */
[----:B------:R-:W0:Y:S01]  /*13d0*/  LD.E R0, desc[UR36][R10.64] ;  /* 0x000000240a007980 */ /* 0x000e22000c101900 */
[----:B------:R-:W-:-:S04]  /*13e0*/  UIADD3 UR5, UPT, UPT, UR5, 0x1, URZ ;  /* 0x0000000105057890 */ /* 0x000fc8000fffe0ff */
[----:B------:R-:W-:Y:S01]  /*13f0*/  UISETP.NE.AND UP0, UPT, UR5, UR13, UPT ;  /* 0x0000000d0500728c */ /* 0x000fe2000bf05270 */
[----:B0-----:R-:W-:-:S05]  /*1400*/  VIADD R5, R0, 0x1 ;  /* 0x0000000100057836 */ /* 0x001fca0000000000 */
[----:B------:R1:W-:Y:S03]  /*1410*/  ST.E desc[UR36][R10.64], R5 ;  /* 0x000000050a007985 */ /* 0x0003e6000c101924 */
[----:B------:R-:W-:Y:S05]  /*1420*/  BRA.U !UP0, `(.L_x_0) ;  /* 0x0000000508a87547 */ /* 0x000fea000b800000 */
[----:B------:R-:W-:Y:S05]  /*1430*/  BRA `(.L_x_20) ;  /* 0xffffffec00507947 */ /* 0x000fea000383ffff */
.L_x_1:
[----:B------:R-:W-:Y:S01]  /*1440*/  UIADD3 UR10, UPT, UPT, UR4, -0x1, URZ ;  /* 0xffffffff040a7890 */ /* 0x000fe2000fffe0ff */
[----:B------:R-:W0:Y:S03]  /*1450*/  LDCU.64 UR18, c[0x0][0x380] ;  /* 0x00007000ff1277ac */ /* 0x000e260008000a00 */
[----:B------:R-:W-:Y:S02]  /*1460*/  UISETP.GE.U32.AND UP0, UPT, UR10, 0x3, UPT ;  /* 0x000000030a00788c */ /* 0x000fe4000bf06070 */
[----:B------:R-:W-:-:S09]  /*1470*/  ULOP3.LUT UP1, UR10, UR4, 0x3, URZ, 0xc0, !UPT ;  /* 0x00000003040a7892 */ /* 0x000fd2000f82c0ff */
[----:B------:R-:W-:Y:S05]  /*1480*/  BRA.U !UP1, `(.L_x_21) ;  /* 0x00000001096c7547 */ /* 0x000fea000b800000 */
[----:B------:R-:W1:Y:S01]  /*1490*/  LDCU.64 UR16, c[0x0][0x380] ;  /* 0x00007000ff1077ac */ /* 0x000e620008000a00 */
[----:B------:R-:W-:-:S05]  /*14a0*/  UMOV UR4, URZ ;  /* 0x000000ff00047c82 */ /* 0x000fca0008000000 */
.L_x_22:
[----:B------:R-:W-:Y:S02]  /*14b0*/  IMAD.U32 R14, RZ, RZ, UR8 ;  /* 0x00000008ff0e7e24 */ /* 0x000fe4000f8e00ff */
[----:B------:R-:W-:-:S05]  /*14c0*/  IMAD.U32 R15, RZ, RZ, UR9 ;  /* 0x00000009ff0f7e24 */ /* 0x000fca000f8e00ff */
[----:B--2---:R-:W2:Y:S01]  /*14d0*/  LDG.E.64 R4, desc[UR36][R14.64] ;  /* 0x000000240e047981 */ /* 0x004ea2000c1e1b00 */
[----:B-1----:R-:W-:-:S06]  /*14e0*/  UIMAD.WIDE UR14, UR5, 0x10, UR16 ;  /* 0x00000010050e78a5 */ /* 0x002fcc000f8e0210 */
[----:B------:R-:W-:Y:S02]  /*14f0*/  IMAD.U32 R12, RZ, RZ, UR14 ;  /* 0x0000000eff0c7e24 */ /* 0x000fe4000f8e00ff */
[----:B------:R-:W-:-:S05]  /*1500*/  IMAD.U32 R13, RZ, RZ, UR15 ;  /* 0x0000000fff0d7e24 */ /* 0x000fca000f8e00ff */
[----:B------:R-:W3:Y:S04]  /*1510*/  LDG.E.64 R2, desc[UR36][R12.64] ;  /* 0x000000240c027981 */ /* 0x000ee8000c1e1b00 */
[----:B--2---:R-:W3:Y:S02]  /*1520*/  LD.E.64 R6, desc[UR36][R4.64] ;  /* 0x0000002404067980 */ /* 0x004ee4000c101b00 */
[----:B---3--:R-:W-:-:S07]  /*1530*/  DADD R2, R2, R6 ;  /* 0x0000000002027229 */ /* 0x008fce0000000006 */
[----:B------:R2:W-:Y:S04]  /*1540*/  ST.E.64 desc[UR36][R4.64], R2 ;  /* 0x0000000204007985 */ /* 0x0005e8000c101b24 */
[----:B------:R-:W3:Y:S04]  /*1550*/  LDG.E.64 R8, desc[UR36][R14.64] ;  /* 0x000000240e087981 */ /* 0x000ee8000c1e1b00 */
[----:B------:R-:W4:Y:S04]  /*1560*/  LDG.E.64 R6, desc[UR36][R12.64+0x8] ;  /* 0x000008240c067981 */ /* 0x000f28000c1e1b00 */
[----:B---3--:R-:W4:Y:S02]  /*1570*/  LD.E.64 R10, desc[UR36][R8.64+0x8] ;  /* 0x00000824080a7980 */ /* 0x008f24000c101b00 */
[----:B----4-:R-:W-:Y:S01]  /*1580*/  DADD R6, R6, R10 ;  /* 0x0000000006067229 */ /* 0x010fe2000000000a */
[----:B------:R-:W-:-:S02]  /*1590*/  IMAD.U32 R10, RZ, RZ, UR6 ;  /* 0x00000006ff0a7e24 */ /* 0x000fc4000f8e00ff */
[----:B------:R-:W-:-:S04]  /*15a0*/  IMAD.U32 R11, RZ, RZ, UR7 ;  /* 0x00000007ff0b7e24 */ /* 0x000fc8000f8e00ff */
[----:B------:R2:W-:Y:S04]  /*15b0*/  ST.E.64 desc[UR36][R8.64+0x8], R6 ;  /* 0x0000080608007985 */ /* 0x0005e8000c101b24 */
[----:B------:R-:W3:Y:S04]  /*15c0*/  LDG.E.64 R10, desc[UR36][R10.64] ;  /* 0x000000240a0a7981 */ /* 0x000ee8000c1e1b00 */
[----:B---3--:R-:W3:Y:S01]  /*15d0*/  LD.E R0, desc[UR36][R10.64] ;  /* 0x000000240a007980 */ /* 0x008ee2000c101900 */
[----:B------:R-:W-:Y:S02]  /*15e0*/  UIADD3 UR4, UPT, UPT, UR4, 0x1, URZ ;  /* 0x0000000104047890 */ /* 0x000fe4000fffe0ff */
[----:B------:R-:W-:-:S02]  /*15f0*/  UIADD3 UR5, UPT, UPT, UR5, 0x1, URZ ;  /* 0x0000000105057890 */ /* 0x000fc4000fffe0ff */
[----:B------:R-:W-:Y:S01]  /*1600*/  UISETP.NE.AND UP1, UPT, UR4, UR10, UPT ;  /* 0x0000000a0400728c */ /* 0x000fe2000bf25270 */
[----:B---3--:R-:W-:-:S05]  /*1610*/  VIADD R17, R0, 0x1 ;  /* 0x0000000100117836 */ /* 0x008fca0000000000 */
[----:B------:R2:W-:Y:S03]  /*1620*/  ST.E desc[UR36][R10.64], R17 ;  /* 0x000000110a007985 */ /* 0x0005e6000c101924 */
[----:B------:R-:W-:Y:S05]  /*1630*/  BRA.U UP1, `(.L_x_22) ;  /* 0xfffffffd019c7547 */ /* 0x000fea000b83ffff */
.L_x_21:
[----:B------:R-:W-:Y:S05]  /*1640*/  BRA.U !UP0, `(.L_x_0) ;  /* 0x0000000508207547 */ /* 0x000fea000b800000 */
.L_x_23:
[----:B------:R-:W-:Y:S02]  /*1650*/  IMAD.U32 R16, RZ, RZ, UR8 ;  /* 0x00000008ff107e24 */ /* 0x000fe4000f8e00ff */
[----:B--2---:R-:W-:-:S05]  /*1660*/  IMAD.U32 R17, RZ, RZ, UR9 ;  /* 0x00000009ff117e24 */ /* 0x004fca000f8e00ff */
[----:B---3--:R-:W2:Y:S01]  /*1670*/  LDG.E.64 R4, desc[UR36][R16.64] ;  /* 0x0000002410047981 */ /* 0x008ea2000c1e1b00 */
[----:B0-----:R-:W-:-:S06]  /*1680*/  UIMAD.WIDE UR10, UR5, 0x10, UR18 ;  /* 0x00000010050a78a5 */ /* 0x001fcc000f8e0212 */
[----:B------:R-:W-:Y:S02]  /*1690*/  IMAD.U32 R14, RZ, RZ, UR10 ;  /* 0x0000000aff0e7e24 */ /* 0x000fe4000f8e00ff */
[----:B------:R-:W-:-:S05]  /*16a0*/  IMAD.U32 R15, RZ, RZ, UR11 ;  /* 0x0000000bff0f7e24 */ /* 0x000fca000f8e00ff */
[----:B------:R-:W3:Y:S04]  /*16b0*/  LDG.E.64 R2, desc[UR36][R14.64] ;  /* 0x000000240e027981 */ /* 0x000ee8000c1e1b00 */
[----:B--2---:R-:W3:Y:S02]  /*16c0*/  LD.E.64 R6, desc[UR36][R4.64] ;  /* 0x0000002404067980 */ /* 0x004ee4000c101b00 */
[----:B---3--:R-:W-:-:S07]  /*16d0*/  DADD R2, R2, R6 ;  /* 0x0000000002027229 */ /* 0x008fce0000000006 */
[----:B------:R0:W-:Y:S04]  /*16e0*/  ST.E.64 desc[UR36][R4.64], R2 ;  /* 0x0000000204007985 */ /* 0x0001e8000c101b24 */
[----:B------:R-:W2:Y:S04]  /*16f0*/  LDG.E.64 R8, desc[UR36][R16.64] ;  /* 0x0000002410087981 */ /* 0x000ea8000c1e1b00 */
[----:B------:R-:W3:Y:S04]  /*1700*/  LDG.E.64 R6, desc[UR36][R14.64+0x8] ;  /* 0x000008240e067981 */ /* 0x000ee8000c1e1b00 */
[----:B--2---:R-:W3:Y:S02]  /*1710*/  LD.E.64 R10, desc[UR36][R8.64+0x8] ;  /* 0x00000824080a7980 */ /* 0x004ee4000c101b00 */
[----:B---3--:R-:W-:Y:S01]  /*1720*/  DADD R6, R6, R10 ;  /* 0x0000000006067229 */ /* 0x008fe2000000000a */
[----:B------:R-:W-:-:S02]  /*1730*/  IMAD.U32 R10, RZ, RZ, UR6 ;  /* 0x00000006ff0a7e24 */ /* 0x000fc4000f8e00ff */
[----:B------:R-:W-:-:S04]  /*1740*/  IMAD.U32 R11, RZ, RZ, UR7 ;  /* 0x00000007ff0b7e24 */ /* 0x000fc8000f8e00ff */
[----:B------:R1:W-:Y:S04]  /*1750*/  ST.E.64 desc[UR36][R8.64+0x8], R6 ;  /* 0x0000080608007985 */ /* 0x0003e8000c101b24 */
[----:B------:R-:W2:Y:S04]  /*1760*/  LDG.E.64 R10, desc[UR36][R10.64] ;  /* 0x000000240a0a7981 */ /* 0x000ea8000c1e1b00 */
[----:B--2---:R-:W2:Y:S02]  /*1770*/  LD.E R0, desc[UR36][R10.64] ;  /* 0x000000240a007980 */ /* 0x004ea4000c101900 */
[----:B--2---:R-:W-:-:S05]  /*1780*/  VIADD R19, R0, 0x1 ;  /* 0x0000000100137836 */ /* 0x004fca0000000000 */
[----:B------:R-:W-:Y:S04]  /*1790*/  ST.E desc[UR36][R10.64], R19 ;  /* 0x000000130a007985 */ /* 0x000fe8000c101924 */
[----:B0-----:R-:W2:Y:S04]  /*17a0*/  LDG.E.64 R4, desc[UR36][R16.64] ;  /* 0x0000002410047981 */ /* 0x001ea8000c1e1b00 */
[----:B------:R-:W3:Y:S04]  /*17b0*/  LDG.E.64 R2, desc[UR36][R14.64+0x10] ;  /* 0x000010240e027981 */ /* 0x000ee8000c1e1b00 */
[----:B--2---:R-:W3:Y:S02]  /*17c0*/  LD.E.64 R12, desc[UR36][R4.64] ;  /* 0x00000024040c7980 */ /* 0x004ee4000c101b00 */
[----:B---3--:R-:W-:-:S07]  /*17d0*/  DADD R2, R2, R12 ;  /* 0x0000000002027229 */ /* 0x008fce000000000c */
[----:B------:R0:W-:Y:S04]  /*17e0*/  ST.E.64 desc[UR36][R4.64], R2 ;  /* 0x0000000204007985 */ /* 0x0001e8000c101b24 */
[----:B------:R-:W2:Y:S04]  /*17f0*/  LDG.E.64 R12, desc[UR36][R16.64] ;  /* 0x00000024100c7981 */ /* 0x000ea8000c1e1b00 */
[----:B-1----:R-:W3:Y:S04]  /*1800*/  LDG.E.64 R6, desc[UR36][R14.64+0x18] ;  /* 0x000018240e067981 */ /* 0x002ee8000c1e1b00 */
        /* <DEDUP_REMOVED lines=8> */
[----:B------:R2:W-:Y:S04]  /*1890*/  ST.E desc[UR36][R8.64], R21 ;  /* 0x0000001508007985 */ /* 0x0005e8000c101924 */
[----:B0-----:R-:W3:Y:S04]  /*18a0*/  LDG.E.64 R4, desc[UR36][R16.64] ;  /* 0x0000002410047981 */ /* 0x001ee8000c1e1b00 */
[----:B------:R-:W4:Y:S04]  /*18b0*/  LDG.E.64 R2, desc[UR36][R14.64+0x20] ;  /* 0x000020240e027981 */ /* 0x000f28000c1e1b00 */
[----:B---3--:R-:W4:Y:S02]  /*18c0*/  LD.E.64 R10, desc[UR36][R4.64] ;  /* 0x00000024040a7980 */ /* 0x008f24000c101b00 */
[----:B----4-:R-:W-:-:S07]  /*18d0*/  DADD R2, R2, R10 ;  /* 0x0000000002027229 */ /* 0x010fce000000000a */
[----:B------:R0:W-:Y:S04]  /*18e0*/  ST.E.64 desc[UR36][R4.64], R2 ;  /* 0x0000000204007985 */ /* 0x0001e8000c101b24 */
[----:B------:R-:W3:Y:S04]  /*18f0*/  LDG.E.64 R10, desc[UR36][R16.64] ;  /* 0x00000024100a7981 */ /* 0x000ee8000c1e1b00 */
[----:B-1----:R-:W4:Y:S04]  /*1900*/  LDG.E.64 R6, desc[UR36][R14.64+0x28] ;  /* 0x000028240e067981 */ /* 0x002f28000c1e1b00 */
[----:B---3--:R-:W4:Y:S01]  /*1910*/  LD.E.64 R12, desc[UR36][R10.64+0x8] ;  /* 0x000008240a0c7980 */ /* 0x008f22000c101b00 */
[----:B------:R-:W-:-:S02]  /*1920*/  IMAD.U32 R18, RZ, RZ, UR6 ;  /* 0x00000006ff127e24 */ /* 0x000fc4000f8e00ff */
[----:B------:R-:W-:Y:S01]  /*1930*/  IMAD.U32 R19, RZ, RZ, UR7 ;  /* 0x00000007ff137e24 */ /* 0x000fe2000f8e00ff */
[----:B----4-:R-:W-:-:S07]  /*1940*/  DADD R6, R6, R12 ;  /* 0x0000000006067229 */ /* 0x010fce000000000c */
[----:B------:R1:W-:Y:S04]  /*1950*/  ST.E.64 desc[UR36][R10.64+0x8], R6 ;  /* 0x000008060a007985 */ /* 0x0003e8000c101b24 */
[----:B--2---:R-:W2:Y:S04]  /*1960*/  LDG.E.64 R8, desc[UR36][R18.64] ;  /* 0x0000002412087981 */ /* 0x004ea8000c1e1b00 */
        /* <DEDUP_REMOVED lines=8> */
[----:B------:R-:W4:Y:S04]  /*19f0*/  LDG.E.64 R12, desc[UR36][R16.64] ;  /* 0x00000024100c7981 */ /* 0x000f28000c1e1b00 */
[----:B-1----:R-:W5:Y:S04]  /*1a00*/  LDG.E.64 R6, desc[UR36][R14.64+0x38] ;  /* 0x000038240e067981 */ /* 0x002f68000c1e1b00 */
[----:B----4-:R-:W5:Y:S02]  /*1a10*/  LD.E.64 R10, desc[UR36][R12.64+0x8] ;  /* 0x000008240c0a7980 */ /* 0x010f64000c101b00 */
[----:B-----5:R-:W-:Y:S01]  /*1a20*/  DADD R6, R6, R10 ;  /* 0x0000000006067229 */ /* 0x020fe2000000000a */
[----:B------:R-:W-:-:S02]  /*1a30*/  IMAD.U32 R10, RZ, RZ, UR6 ;  /* 0x00000006ff0a7e24 */ /* 0x000fc4000f8e00ff */
[----:B------:R-:W-:-:S04]  /*1a40*/  IMAD.U32 R11, RZ, RZ, UR7 ;  /* 0x00000007ff0b7e24 */ /* 0x000fc8000f8e00ff */
[----:B------:R3:W-:Y:S04]  /*1a50*/  ST.E.64 desc[UR36][R12.64+0x8], R6 ;  /* 0x000008060c007985 */ /* 0x0007e8000c101b24 */
[----:B--2---:R-:W2:Y:S04]  /*1a60*/  LDG.E.64 R8, desc[UR36][R10.64] ;  /* 0x000000240a087981 */ /* 0x004ea8000c1e1b00 */
[----:B--2---:R-:W2:Y:S01]  /*1a70*/  LD.E R0, desc[UR36][R8.64] ;  /* 0x0000002408007980 */ /* 0x004ea2000c101900 */
[----:B------:R-:W-:-:S04]  /*1a80*/  UIADD3 UR5, UPT, UPT, UR5, 0x4, URZ ;  /* 0x0000000405057890 */ /* 0x000fc8000fffe0ff */
[----:B------:R-:W-:Y:S01]  /*1a90*/  UISETP.NE.AND UP0, UPT, UR5, UR13, UPT ;  /* 0x0000000d0500728c */ /* 0x000fe2000bf05270 */
[----:B--2---:R-:W-:-:S05]  /*1aa0*/  VIADD R19, R0, 0x1 ;  /* 0x0000000100137836 */ /* 0x004fca0000000000 */
[----:B------:R3:W-:Y:S03]  /*1ab0*/  ST.E desc[UR36][R8.64], R19 ;  /* 0x0000001308007985 */ /* 0x0007e6000c101924 */
[----:B------:R-:W-:Y:S05]  /*1ac0*/  BRA.U UP0, `(.L_x_23) ;  /* 0xfffffff900e07547 */ /* 0x000fea000b83ffff */
.L_x_0:
[----:B------:R-:W4:Y:S02]  /*1ad0*/  LDCU UR8, c[0x0][0x3a8] ;  /* 0x00007500ff0877ac */ /* 0x000f240008000800 */
[----:B----4-:R-:W-:-:S09]  /*1ae0*/  UISETP.GE.AND UP0, UPT, UR8, 0x1, UPT ;  /* 0x000000010800788c */ /* 0x010fd2000bf06270 */
[----:B------:R-:W-:Y:S05]  /*1af0*/  BRA.U !UP0, `(.L_x_24) ;  /* 0x0000001d08b07547 */ /* 0x000fea000b800000 */
[----:B------:R-:W4:Y:S01]  /*1b00*/  LDCU.64 UR4, c[0x0][0x3a0] ;  /* 0x00007400ff0477ac */ /* 0x000f220008000a00 */
[----:B------:R-:W-:Y:S01]  /*1b10*/  IMAD.MOV.U32 R0, RZ, RZ, RZ ;  /* 0x000000ffff007224 */ /* 0x000fe200078e00ff */
[----:B------:R-:W5:Y:S01]  /*1b20*/  LDCU.64 UR6, c[0x0][0x398] ;  /* 0x00007300ff0677ac */ /* 0x000f620008000a00 */
[----:B------:R-:W-:Y:S02]  /*1b30*/  UIADD3 UR9, UPT, UPT, UR8, -0x1, URZ ;  /* 0xffffffff08097890 */ /* 0x000fe4000fffe0ff */
[----:B------:R-:W-:Y:S02]  /*1b40*/  ULOP3.LUT UR10, UR8, 0x3, URZ, 0xc0, !UPT ;  /* 0x00000003080a7892 */ /* 0x000fe4000f8ec0ff */
[----:B------:R-:W-:Y:S02]  /*1b50*/  UISETP.GE.U32.AND UP0, UPT, UR9, 0x3, UPT ;  /* 0x000000030900788c */ /* 0x000fe4000bf06070 */
[----:B----4-:R-:W-:Y:S02]  /*1b60*/  UIMAD.WIDE.U32 UR4, UR12, 0x8, UR4 ;  /* 0x000000080c0478a5 */ /* 0x010fe4000f8e0004 */
[----:B-----5:R-:W-:-:S05]  /*1b70*/  UIMAD.WIDE.U32 UR6, UR12, 0x8, UR6 ;  /* 0x000000080c0678a5 */ /* 0x020fca000f8e0006 */
[----:B------:R-:W-:Y:S07]  /*1b80*/  BRA.U !UP0, `(.L_x_25) ;  /* 0x0000001108407547 */ /* 0x000fee000b800000 */
[----:B------:R-:W-:Y:S01]  /*1b90*/  ULOP3.LUT UR8, UR8, 0x7ffffffc, URZ, 0xc0, !UPT ;  /* 0x7ffffffc08087892 */ /* 0x000fe2000f8ec0ff */
[----:B--23--:R-:W-:-:S05]  /*1ba0*/  IMAD.MOV.U32 R7, RZ, RZ, RZ ;  /* 0x000000ffff077224 */ /* 0x00cfca00078e00ff */
[----:B------:R-:W-:-:S07]  /*1bb0*/  IMAD.U32 R0, RZ, RZ, UR8 ;  /* 0x00000008ff007e24 */ /* 0x000fce000f8e00ff */
.L_x_50:
[----:B01----:R-:W-:Y:S02]  /*1bc0*/  IMAD.U32 R8, RZ, RZ, UR4 ;  /* 0x00000004ff087e24 */ /* 0x003fe4000f8e00ff */
[----:B------:R-:W-:-:S05]  /*1bd0*/  IMAD.U32 R9, RZ, RZ, UR5 ;  /* 0x00000005ff097e24 */ /* 0x000fca000f8e00ff */
[----:B------:R-:W2:Y:S02]  /*1be0*/  LDG.E.64 R12, desc[UR36][R8.64] ;  /* 0x00000024080c7981 */ /* 0x000ea4000c1e1b00 */
[----:B--2---:R-:W-:-:S05]  /*1bf0*/  IMAD.WIDE.U32 R2, R7, 0x4, R12 ;  /* 0x0000000407027825 */ /* 0x004fca00078e000c */
[----:B------:R-:W2:Y:S01]  /*1c00*/  LD.E R30, desc[UR36][R2.64] ;  /* 0x00000024021e7980 */ /* 0x000ea2000c101900 */
[----:B------:R-:W-:Y:S01]  /*1c10*/  BSSY.RECONVERGENT B1, `(.L_x_26) ;  /* 0x000003f000017945 */ /* 0x000fe20003800200 */
[----:B--2---:R-:W-:-:S13]  /*1c20*/  ISETP.NE.AND P0, PT, R30, RZ, PT ;  /* 0x000000ff1e00720c */ /* 0x004fda0003f05270 */
[----:B------:R-:W-:Y:S05]  /*1c30*/  @!P0 BRA `(.L_x_27) ;  /* 0x0000000000f08947 */ /* 0x000fea0003800000 */
[----:B------:R-:W-:Y:S02]  /*1c40*/  IMAD.U32 R10, RZ, RZ, UR6 ;  /* 0x00000006ff0a7e24 */ /* 0x000fe4000f8e00ff */
[----:B------:R-:W-:-:S05]  /*1c50*/  IMAD.U32 R11, RZ, RZ, UR7 ;  /* 0x00000007ff0b7e24 */ /* 0x000fca000f8e00ff */
[----:B------:R-:W2:Y:S01]  /*1c60*/  LDG.E.64 R26, desc[UR36][R10.64] ;  /* 0x000000240a1a7981 */ /* 0x000ea2000c1e1b00 */
[----:B------:R-:W1:Y:S01]  /*1c70*/  I2F.F64 R30, R30 ;  /* 0x0000001e001e7312 */ /* 0x000e620000201c00 */
[----:B------:R-:W-:-:S07]  /*1c80*/  IMAD.MOV.U32 R2, RZ, RZ, 0x1 ;  /* 0x00000001ff027424 */ /* 0x000fce00078e00ff */
[----:B-1----:R-:W1:Y:S02]  /*1c90*/  MUFU.RCP64H R3, R31 ;  /* 0x0000001f00037308 */ /* 0x002e640000001800 */
[----:B-1----:R-:W-:Y:S01]  /*1ca0*/  DFMA R4, -R30, R2, 1 ;  /* 0x3ff000001e04742b */ /* 0x002fe20000000102 */
[----:B--2---:R-:W-:-:S05]  /*1cb0*/  IMAD.WIDE.U32 R26, R7, 0x10, R26 ;  /* 0x00000010071a7825 */ /* 0x004fca00078e001a */
[----:B------:R-:W2:Y:S04]  /*1cc0*/  LD.E.64 R14, desc[UR36][R26.64] ;  /* 0x000000241a0e7980 */ /* 0x000ea8000c101b00 */
[----:B------:R1:W5:Y:S01]  /*1cd0*/  LD.E.64 R28, desc[UR36][R26.64+0x8] ;  /* 0x000008241a1c7980 */ /* 0x000362000c101b00 */
[----:B------:R-:W-:Y:S01]  /*1ce0*/  DFMA R4, R4, R4, R4 ;  /* 0x000000040404722b */ /* 0x000fe20000000004 */
[----:B------:R-:W-:Y:S07]  /*1cf0*/  BSSY.RECONVERGENT B2, `(.L_x_28) ;  /* 0x0000013000027945 */ /* 0x000fee0003800200 */
[----:B------:R-:W-:-:S08]  /*1d00*/  DFMA R4, R2, R4, R2 ;  /* 0x000000040204722b */ /* 0x000fd00000000002 */
[----:B------:R-:W-:-:S08]  /*1d10*/  DFMA R2, -R30, R4, 1 ;  /* 0x3ff000001e02742b */ /* 0x000fd00000000104 */
[----:B------:R-:W-:-:S08]  /*1d20*/  DFMA R2, R4, R2, R4 ;  /* 0x000000020402722b */ /* 0x000fd00000000004 */
[----:B--2---:R-:W-:Y:S01]  /*1d30*/  DMUL R4, R14, R2 ;  /* 0x000000020e047228 */ /* 0x004fe20000000000 */
[----:B------:R-:W-:-:S07]  /*1d40*/  FSETP.GEU.AND P1, PT, |R15|, 6.5827683646048100446e-37, PT ;  /* 0x036000000f00780b */ /* 0x000fce0003f2e200 */
[----:B------:R-:W-:-:S08]  /*1d50*/  DFMA R12, -R30, R4, R14 ;  /* 0x000000041e0c722b */ /* 0x000fd0000000010e */
[----:B------:R-:W-:-:S10]  /*1d60*/  DFMA R2, R2, R12, R4 ;  /* 0x0000000c0202722b */ /* 0x000fd40000000004 */
[----:B------:R-:W-:-:S05]  /*1d70*/  FFMA R4, RZ, R31, R3 ;  /* 0x0000001fff047223 */ /* 0x000fca0000000003 */
[----:B------:R-:W-:-:S13]  /*1d80*/  FSETP.GT.AND P0, PT, |R4|, 1.469367938527859385e-39, PT ;  /* 0x001000000400780b */ /* 0x000fda0003f04200 */
[----:B-1----:R-:W-:Y:S05]  /*1d90*/  @P0 BRA P1, `(.L_x_29) ;  /* 0x0000000000200947 */ /* 0x002fea0000800000 */
[----:B------:R-:W-:Y:S01]  /*1da0*/  IMAD.MOV.U32 R12, RZ, RZ, R14 ;  /* 0x000000ffff0c7224 */ /* 0x000fe200078e000e */
[----:B------:R-:W-:Y:S01]  /*1db0*/  MOV R16, 0x1e00 ;  /* 0x00001e0000107802 */ /* 0x000fe20000000f00 */
[----:B------:R-:W-:Y:S02]  /*1dc0*/  IMAD.MOV.U32 R17, RZ, RZ, R15 ;  /* 0x000000ffff117224 */ /* 0x000fe400078e000f */
[----:B------:R-:W-:Y:S02]  /*1dd0*/  IMAD.MOV.U32 R14, RZ, RZ, R30 ;  /* 0x000000ffff0e7224 */ /* 0x000fe400078e001e */
[----:B------:R-:W-:-:S07]  /*1de0*/  IMAD.MOV.U32 R15, RZ, RZ, R31 ;  /* 0x000000ffff0f7224 */ /* 0x000fce00078e001f */
[----:B0----5:R-:W-:Y:S05]  /*1df0*/  CALL.REL.NOINC `($__internal_0_$__cuda_sm20_div_rn_f64_full) ;  /* 0x000000f000747944 */ /* 0x021fea0003c00000 */
[----:B------:R-:W-:Y:S02]  /*1e00*/  IMAD.MOV.U32 R2, RZ, RZ, R22 ;  /* 0x000000ffff027224 */ /* 0x000fe400078e0016 */
[----:B------:R-:W-:-:S07]  /*1e10*/  IMAD.MOV.U32 R3, RZ, RZ, R23 ;  /* 0x000000ffff037224 */ /* 0x000fce00078e0017 */
.L_x_29:
[----:B0-----:R-:W-:Y:S05]  /*1e20*/  BSYNC.RECONVERGENT B2 ;  /* 0x0000000000027941 */ /* 0x001fea0003800200 */
.L_x_28:
[----:B------:R-:W0:Y:S01]  /*1e30*/  MUFU.RCP64H R5, R31 ;  /* 0x0000001f00057308 */ /* 0x000e220000001800 */
[----:B------:R-:W-:Y:S01]  /*1e40*/  IMAD.MOV.U32 R4, RZ, RZ, 0x1 ;  /* 0x00000001ff047424 */ /* 0x000fe200078e00ff */
[----:B-----5:R-:W-:Y:S01]  /*1e50*/  FSETP.GEU.AND P1, PT, |R29|, 6.5827683646048100446e-37, PT ;  /* 0x036000001d00780b */ /* 0x020fe20003f2e200 */
[----:B------:R-:W-:Y:S04]  /*1e60*/  BSSY.RECONVERGENT B2, `(.L_x_30) ;  /* 0x0000014000027945 */ /* 0x000fe80003800200 */
[----:B0-----:R-:W-:-:S08]  /*1e70*/  DFMA R12, -R30, R4, 1 ;  /* 0x3ff000001e0c742b */ /* 0x001fd00000000104 */
[----:B------:R-:W-:-:S08]  /*1e80*/  DFMA R12, R12, R12, R12 ;  /* 0x0000000c0c0c722b */ /* 0x000fd0000000000c */
[----:B------:R-:W-:-:S08]  /*1e90*/  DFMA R12, R4, R12, R4 ;  /* 0x0000000c040c722b */ /* 0x000fd00000000004 */
[----:B------:R-:W-:-:S08]  /*1ea0*/  DFMA R4, -R30, R12, 1 ;  /* 0x3ff000001e04742b */ /* 0x000fd0000000010c */
[----:B------:R-:W-:-:S08]  /*1eb0*/  DFMA R14, R12, R4, R12 ;  /* 0x000000040c0e722b */ /* 0x000fd0000000000c */
[----:B------:R-:W-:-:S08]  /*1ec0*/  DMUL R4, R28, R14 ;  /* 0x0000000e1c047228 */ /* 0x000fd00000000000 */
[----:B------:R-:W-:-:S08]  /*1ed0*/  DFMA R12, -R30, R4, R28 ;  /* 0x000000041e0c722b */ /* 0x000fd0000000011c */
[----:B------:R-:W-:-:S10]  /*1ee0*/  DFMA R4, R14, R12, R4 ;  /* 0x0000000c0e04722b */ /* 0x000fd40000000004 */
[----:B------:R-:W-:-:S05]  /*1ef0*/  FFMA R6, RZ, R31, R5 ;  /* 0x0000001fff067223 */ /* 0x000fca0000000005 */
[----:B------:R-:W-:-:S13]  /*1f00*/  FSETP.GT.AND P0, PT, |R6|, 1.469367938527859385e-39, PT ;  /* 0x001000000600780b */ /* 0x000fda0003f04200 */
[----:B------:R-:W-:Y:S05]  /*1f10*/  @P0 BRA P1, `(.L_x_31) ;  /* 0x0000000000200947 */ /* 0x000fea0000800000 */
[----:B------:R-:W-:Y:S01]  /*1f20*/  IMAD.MOV.U32 R12, RZ, RZ, R28 ;  /* 0x000000ffff0c7224 */ /* 0x000fe200078e001c */
[----:B------:R-:W-:Y:S01]  /*1f30*/  MOV R16, 0x1f80 ;  /* 0x00001f8000107802 */ /* 0x000fe20000000f00 */
[----:B------:R-:W-:Y:S02]  /*1f40*/  IMAD.MOV.U32 R17, RZ, RZ, R29 ;  /* 0x000000ffff117224 */ /* 0x000fe400078e001d */
[----:B------:R-:W-:Y:S02]  /*1f50*/  IMAD.MOV.U32 R14, RZ, RZ, R30 ;  /* 0x000000ffff0e7224 */ /* 0x000fe400078e001e */
[----:B------:R-:W-:-:S07]  /*1f60*/  IMAD.MOV.U32 R15, RZ, RZ, R31 ;  /* 0x000000ffff0f7224 */ /* 0x000fce00078e001f */
[----:B------:R-:W-:Y:S05]  /*1f70*/  CALL.REL.NOINC `($__internal_0_$__cuda_sm20_div_rn_f64_full) ;  /* 0x000000f000147944 */ /* 0x000fea0003c00000 */
[----:B------:R-:W-:Y:S02]  /*1f80*/  IMAD.MOV.U32 R4, RZ, RZ, R22 ;  /* 0x000000ffff047224 */ /* 0x000fe400078e0016 */
[----:B------:R-:W-:-:S07]  /*1f90*/  IMAD.MOV.U32 R5, RZ, RZ, R23 ;  /* 0x000000ffff057224 */ /* 0x000fce00078e0017 */
.L_x_31:
[----:B------:R-:W-:Y:S05]  /*1fa0*/  BSYNC.RECONVERGENT B2 ;  /* 0x0000000000027941 */ /* 0x000fea0003800200 */
.L_x_30:
[----:B------:R1:W-:Y:S04]  /*1fb0*/  ST.E.64 desc[UR36][R26.64], R2 ;  /* 0x000000021a007985 */ /* 0x0003e8000c101b24 */
[----:B------:R-:W2:Y:S02]  /*1fc0*/  LDG.E.64 R10, desc[UR36][R10.64] ;  /* 0x000000240a0a7981 */ /* 0x000ea4000c1e1b00 */
[----:B--2---:R-:W-:-:S05]  /*1fd0*/  IMAD.WIDE.U32 R14, R7, 0x10, R10 ;  /* 0x00000010070e7825 */ /* 0x004fca00078e000a */
[----:B------:R1:W-:Y:S04]  /*1fe0*/  ST.E.64 desc[UR36][R14.64+0x8], R4 ;  /* 0x000008040e007985 */ /* 0x0003e8000c101b24 */
[----:B------:R1:W5:Y:S02]  /*1ff0*/  LDG.E.64 R12, desc[UR36][R8.64] ;  /* 0x00000024080c7981 */ /* 0x000364000c1e1b00 */
.L_x_27:
[----:B0-----:R-:W-:Y:S05]  /*2000*/  BSYNC.RECONVERGENT B1 ;  /* 0x0000000000017941 */ /* 0x001fea0003800200 */
.L_x_26:
[----:B-1---5:R-:W-:-:S05]  /*2010*/  IMAD.WIDE.U32 R2, R7, 0x4, R12 ;  /* 0x0000000407027825 */ /* 0x022fca00078e000c */
[----:B------:R-:W2:Y:S01]  /*2020*/  LD.E R30, desc[UR36][R2.64+0x4] ;  /* 0x00000424021e7980 */ /* 0x000ea2000c101900 */
[----:B------:R-:W-:Y:S01]  /*2030*/  BSSY.RECONVERGENT B1, `(.L_x_32) ;  /* 0x000003f000017945 */ /* 0x000fe20003800200 */
[----:B--2---:R-:W-:-:S13]  /*2040*/  ISETP.NE.AND P0, PT, R30, RZ, PT ;  /* 0x000000ff1e00720c */ /* 0x004fda0003f05270 */
[----:B------:R-:W-:Y:S05]  /*2050*/  @!P0 BRA `(.L_x_33) ;  /* 0x0000000000f08947 */ /* 0x000fea0003800000 */
[----:B------:R-:W-:Y:S02]  /*2060*/  IMAD.U32 R10, RZ, RZ, UR6 ;  /* 0x00000006ff0a7e24 */ /* 0x000fe4000f8e00ff */
[----:B------:R-:W-:-:S05]  /*2070*/  IMAD.U32 R11, RZ, RZ, UR7 ;  /* 0x00000007ff0b7e24 */ /* 0x000fca000f8e00ff */
[----:B------:R-:W2:Y:S01]  /*2080*/  LDG.E.64 R26, desc[UR36][R10.64] ;  /* 0x000000240a1a7981 */ /* 0x000ea2000c1e1b00 */
[----:B------:R-:W0:Y:S01]  /*2090*/  I2F.F64 R30, R30 ;  /* 0x0000001e001e7312 */ /* 0x000e220000201c00 */
[----:B------:R-:W-:-:S07]  /*20a0*/  IMAD.MOV.U32 R2, RZ, RZ, 0x1 ;  /* 0x00000001ff027424 */ /* 0x000fce00078e00ff */
[----:B0-----:R-:W0:Y:S02]  /*20b0*/  MUFU.RCP64H R3, R31 ;  /* 0x0000001f00037308 */ /* 0x001e240000001800 */
[----:B0-----:R-:W-:Y:S01]  /*20c0*/  DFMA R4, -R30, R2, 1 ;  /* 0x3ff000001e04742b */ /* 0x001fe20000000102 */
        /* <DEDUP_REMOVED lines=14> */
[----:B0-----:R-:W-:Y:S05]  /*21b0*/  @P0 BRA P1, `(.L_x_35) ;  /* 0x0000000000200947 */ /* 0x001fea0000800000 */
[----:B------:R-:W-:Y:S01]  /*21c0*/  IMAD.MOV.U32 R12, RZ, RZ, R14 ;  /* 0x000000ffff0c7224 */ /* 0x000fe200078e000e */
[----:B------:R-:W-:Y:S01]  /*21d0*/  MOV R16, 0x2220 ;  /* 0x0000222000107802 */ /* 0x000fe20000000f00 */
[----:B------:R-:W-:Y:S02]  /*21e0*/  IMAD.MOV.U32 R17, RZ, RZ, R15 ;  /* 0x000000ffff117224 */ /* 0x000fe400078e000f */
[----:B------:R-:W-:Y:S02]  /*21f0*/  IMAD.MOV.U32 R14, RZ, RZ, R30 ;  /* 0x000000ffff0e7224 */ /* 0x000fe400078e001e */
[----:B------:R-:W-:-:S07]  /*2200*/  IMAD.MOV.U32 R15, RZ, RZ, R31 ;  /* 0x000000ffff0f7224 */ /* 0x000fce00078e001f */
[----:B-----5:R-:W-:Y:S05]  /*2210*/  CALL.REL.NOINC `($__internal_0_$__cuda_sm20_div_rn_f64_full) ;  /* 0x000000ec006c7944 */ /* 0x020fea0003c00000 */
[----:B------:R-:W-:Y:S02]  /*2220*/  IMAD.MOV.U32 R2, RZ, RZ, R22 ;  /* 0x000000ffff027224 */ /* 0x000fe400078e0016 */
[----:B------:R-:W-:-:S07]  /*2230*/  IMAD.MOV.U32 R3, RZ, RZ, R23 ;  /* 0x000000ffff037224 */ /* 0x000fce00078e0017 */
.L_x_35:
[----:B------:R-:W-:Y:S05]  /*2240*/  BSYNC.RECONVERGENT B2 ;  /* 0x0000000000027941 */ /* 0x000fea0003800200 */
.L_x_34:
        /* <DEDUP_REMOVED lines=23> */
.L_x_37:
[----:B------:R-:W-:Y:S05]  /*23c0*/  BSYNC.RECONVERGENT B2 ;  /* 0x0000000000027941 */ /* 0x000fea0003800200 */
.L_x_36:
[----:B------:R0:W-:Y:S04]  /*23d0*/  ST.E.64 desc[UR36][R26.64+0x10], R2 ;  /* 0x000010021a007985 */ /* 0x0001e8000c101b24 */
[----:B------:R-:W2:Y:S02]  /*23e0*/  LDG.E.64 R10, desc[UR36][R10.64] ;  /* 0x000000240a0a7981 */ /* 0x000ea4000c1e1b00 */
[----:B--2---:R-:W-:-:S05]  /*23f0*/  IMAD.WIDE.U32 R14, R7, 0x10, R10 ;  /* 0x00000010070e7825 */ /* 0x004fca00078e000a */
[----:B------:R0:W-:Y:S04]  /*2400*/  ST.E.64 desc[UR36][R14.64+0x18], R4 ;  /* 0x000018040e007985 */ /* 0x0001e8000c101b24 */
[----:B------:R0:W5:Y:S02]  /*2410*/  LDG.E.64 R12, desc[UR36][R8.64] ;  /* 0x00000024080c7981 */ /* 0x000164000c1e1b00 */
.L_x_33:
[----:B------:R-:W-:Y:S05]  /*2420*/  BSYNC.RECONVERGENT B1 ;  /* 0x0000000000017941 */ /* 0x000fea0003800200 */
.L_x_32:
[----:B0----5:R-:W-:-:S05]  /*2430*/  IMAD.WIDE.U32 R2, R7, 0x4, R12 ;  /* 0x0000000407027825 */ /* 0x021fca00078e000c */
        /* <DEDUP_REMOVED lines=34> */
.L_x_41:
[----:B------:R-:W-:Y:S05]  /*2660*/  BSYNC.RECONVERGENT B2 ;  /* 0x0000000000027941 */ /* 0x000fea0003800200 */
.L_x_40:
        /* <DEDUP_REMOVED lines=23> */
.L_x_43:
[----:B------:R-:W-:Y:S05]  /*27e0*/  BSYNC.RECONVERGENT B2 ;  /* 0x0000000000027941 */ /* 0x000fea0003800200 */
.L_x_42:
[----:B------:R0:W-:Y:S04]  /*27f0*/  ST.E.64 desc[UR36][R26.64+0x20], R2 ;  /* 0x000020021a007985 */ /* 0x0001e8000c101b24 */
[----:B------:R-:W2:Y:S02]  /*2800*/  LDG.E.64 R10, desc[UR36][R10.64] ;  /* 0x000000240a0a7981 */ /* 0x000ea4000c1e1b00 */
[----:B--2---:R-:W-:-:S05]  /*2810*/  IMAD.WIDE.U32 R14, R7, 0x10, R10 ;  /* 0x00000010070e7825 */ /* 0x004fca00078e000a */
[----:B------:R0:W-:Y:S04]  /*2820*/  ST.E.64 desc[UR36][R14.64+0x28], R4 ;  /* 0x000028040e007985 */ /* 0x0001e8000c101b24 */
[----:B------:R0:W5:Y:S02]  /*2830*/  LDG.E.64 R12, desc[UR36][R8.64] ;  /* 0x00000024080c7981 */ /* 0x000164000c1e1b00 */
.L_x_39:
[----:B------:R-:W-:Y:S05]  /*2840*/  BSYNC.RECONVERGENT B1 ;  /* 0x0000000000017941 */ /* 0x000fea0003800200 */
.L_x_38:
[----:B-----5:R-:W-:-:S05]  /*2850*/  IMAD.WIDE.U32 R12, R7, 0x4, R12 ;  /* 0x00000004070c7825 */ /* 0x020fca00078e000c */
[----:B------:R-:W2:Y:S01]  /*2860*/  LD.E R28, desc[UR36][R12.64+0xc] ;  /* 0x00000c240c1c7980 */ /* 0x000ea2000c101900 */
[----:B------:R-:W-:Y:S01]  /*2870*/  BSSY.RECONVERGENT B1, `(.L_x_44) ;  /* 0x000003e000017945 */ /* 0x000fe20003800200 */
[----:B--2---:R-:W-:-:S13]  /*2880*/  ISETP.NE.AND P0, PT, R28, RZ, PT ;  /* 0x000000ff1c00720c */ /* 0x004fda0003f05270 */
[----:B------:R-:W-:Y:S05]  /*2890*/  @!P0 BRA `(.L_x_45) ;  /* 0x0000000000ec8947 */ /* 0x000fea0003800000 */
[----:B0-----:R-:W-:Y:S01]  /*28a0*/  IMAD.U32 R8, RZ, RZ, UR6 ;  /* 0x00000006ff087e24 */ /* 0x001fe2000f8e00ff */
[----:B------:R-:W-:-:S05]  /*28b0*/  MOV R9, UR7 ;  /* 0x0000000700097c02 */ /* 0x000fca0008000f00 */
        /* <DEDUP_REMOVED lines=28> */
.L_x_47:
[----:B------:R-:W-:Y:S05]  /*2a80*/  BSYNC.RECONVERGENT B2 ;  /* 0x0000000000027941 */ /* 0x000fea0003800200 */
.L_x_46:
        /* <DEDUP_REMOVED lines=23> */
.L_x_49:
[----:B------:R-:W-:Y:S05]  /*2c00*/  BSYNC.RECONVERGENT B2 ;  /* 0x0000000000027941 */ /* 0x000fea0003800200 */
.L_x_48:
[----:B------:R1:W-:Y:S04]  /*2c10*/  ST.E.64 desc[UR36][R10.64+0x30], R2 ;  /* 0x000030020a007985 */ /* 0x0003e8000c101b24 */
[----:B------:R-:W2:Y:S02]  /*2c20*/  LDG.E.64 R8, desc[UR36][R8.64] ;  /* 0x0000002408087981 */ /* 0x000ea4000c1e1b00 */
[----:B--2---:R-:W-:-:S05]  /*2c30*/  IMAD.WIDE.U32 R12, R7, 0x10, R8 ;  /* 0x00000010070c7825 */ /* 0x004fca00078e0008 */
[----:B------:R1:W-:Y:S02]  /*2c40*/  ST.E.64 desc[UR36][R12.64+0x38], R4 ;  /* 0x000038040c007985 */ /* 0x0003e4000c101b24 */
.L_x_45:
[----:B------:R-:W-:Y:S05]  /*2c50*/  BSYNC.RECONVERGENT B1 ;  /* 0x0000000000017941 */ /* 0x000fea0003800200 */
.L_x_44:
[----:B------:R-:W-:-:S05]  /*2c60*/  VIADD R7, R7, 0x4 ;  /* 0x0000000407077836 */ /* 0x000fca0000000000 */
[----:B------:R-:W-:-:S13]  /*2c70*/  ISETP.NE.AND P0, PT, R7, R0, PT ;  /* 0x000000000700720c */ /* 0x000fda0003f05270 */
[----:B------:R-:W-:Y:S05]  /*2c80*/  @P0 BRA `(.L_x_50) ;  /* 0xffffffec00cc0947 */ /* 0x000fea000383ffff */
.L_x_25:
[----:B------:R-:W-:-:S09]  /*2c90*/  UISETP.NE.AND UP0, UPT, UR10, URZ, UPT ;  /* 0x000000ff0a00728c */ /* 0x000fd2000bf05270 */
[----:B------:R-:W-:Y:S05]  /*2ca0*/  BRA.U !UP0, `(.L_x_24) ;  /* 0x0000000d08447547 */ /* 0x000fea000b800000 */
[----:B------:R-:W-:-:S09]  /*2cb0*/  UISETP.NE.AND UP0, UPT, UR10, 0x1, UPT ;  /* 0x000000010a00788c */ /* 0x000fd2000bf05270 */
[----:B------:R-:W-:Y:S05]  /*2cc0*/  BRA.U !UP0, `(.L_x_51) ;  /* 0x00000009081c7547 */ /* 0x000fea000b800000 */
[----:B--23--:R-:W-:Y:S02]  /*2cd0*/  IMAD.U32 R6, RZ, RZ, UR4 ;  /* 0x00000004ff067e24 */ /* 0x00cfe4000f8e00ff */
[----:B------:R-:W-:-:S05]  /*2ce0*/  IMAD.U32 R7, RZ, RZ, UR5 ;  /* 0x00000005ff077e24 */ /* 0x000fca000f8e00ff */
[----:B-1----:R-:W0:Y:S02]  /*2cf0*/  LDG.E.64 R12, desc[UR36][R6.64] ;  /* 0x00000024060c7981 */ /* 0x002e24000c1e1b00 */
[----:B0-----:R-:W-:-:S05]  /*2d00*/  IMAD.WIDE.U32 R2, R0, 0x4, R12 ;  /* 0x0000000400027825 */ /* 0x001fca00078e000c */
        /* <DEDUP_REMOVED lines=34> */
.L_x_55:
[----:B------:R-:W-:Y:S05]  /*2f30*/  BSYNC.RECONVERGENT B2 ;  /* 0x0000000000027941 */ /* 0x000fea0003800200 */
.L_x_54:
        /* <DEDUP_REMOVED lines=23> */
.L_x_57:
[----:B------:R-:W-:Y:S05]  /*30b0*/  BSYNC.RECONVERGENT B2 ;  /* 0x0000000000027941 */ /* 0x000fea0003800200 */
.L_x_56:
[----:B------:R0:W-:Y:S04]  /*30c0*/  ST.E.64 desc[UR36][R10.64], R2 ;  /* 0x000000020a007985 */ /* 0x0001e8000c101b24 */
[----:B------:R-:W2:Y:S02]  /*30d0*/  LDG.E.64 R8, desc[UR36][R8.64] ;  /* 0x0000002408087981 */ /* 0x000ea4000c1e1b00 */
[----:B--2---:R-:W-:-:S05]  /*30e0*/  IMAD.WIDE.U32 R14, R0, 0x10, R8 ;  /* 0x00000010000e7825 */ /* 0x004fca00078e0008 */
[----:B------:R0:W-:Y:S04]  /*30f0*/  ST.E.64 desc[UR36][R14.64+0x8], R4 ;  /* 0x000008040e007985 */ /* 0x0001e8000c101b24 */
[----:B------:R0:W5:Y:S02]  /*3100*/  LDG.E.64 R12, desc[UR36][R6.64] ;  /* 0x00000024060c7981 */ /* 0x000164000c1e1b00 */
.L_x_53:
[----:B------:R-:W-:Y:S05]  /*3110*/  BSYNC.RECONVERGENT B1 ;  /* 0x0000000000017941 */ /* 0x000fea0003800200 */
.L_x_52:
[----:B-----5:R-:W-:-:S05]  /*3120*/  IMAD.WIDE.U32 R12, R0, 0x4, R12 ;  /* 0x00000004000c7825 */ /* 0x020fca00078e000c */
[----:B------:R-:W2:Y:S01]  /*3130*/  LD.E R26, desc[UR36][R12.64+0x4] ;  /* 0x000004240c1a7980 */ /* 0x000ea2000c101900 */
[----:B------:R-:W-:Y:S01]  /*3140*/  BSSY.RECONVERGENT B1, `(.L_x_58) ;  /* 0x000003e000017945 */ /* 0x000fe20003800200 */
[----:B--2---:R-:W-:-:S13]  /*3150*/  ISETP.NE.AND P0, PT, R26, RZ, PT ;  /* 0x000000ff1a00720c */ /* 0x004fda0003f05270 */
[----:B------:R-:W-:Y:S05]  /*3160*/  @!P0 BRA `(.L_x_59) ;  /* 0x0000000000ec8947 */ /* 0x000fea0003800000 */
[----:B0-----:R-:W-:Y:S02]  /*3170*/  IMAD.U32 R6, RZ, RZ, UR6 ;  /* 0x00000006ff067e24 */ /* 0x001fe4000f8e00ff */
        /* <DEDUP_REMOVED lines=29> */
.L_x_61:
[----:B------:R-:W-:Y:S05]  /*3350*/  BSYNC.RECONVERGENT B2 ;  /* 0x0000000000027941 */ /* 0x000fea0003800200 */
.L_x_60:
        /* <DEDUP_REMOVED lines=23> */
.L_x_63:
[----:B------:R-:W-:Y:S05]  /*34d0*/  BSYNC.RECONVERGENT B2 ;  /* 0x0000000000027941 */ /* 0x000fea0003800200 */
.L_x_62:
[----:B------:R1:W-:Y:S04]  /*34e0*/  ST.E.64 desc[UR36][R8.64+0x10], R2 ;  /* 0x0000100208007985 */ /* 0x0003e8000c101b24 */
[----:B------:R-:W2:Y:S02]  /*34f0*/  LDG.E.64 R6, desc[UR36][R6.64] ;  /* 0x0000002406067981 */ /* 0x000ea4000c1e1b00 */
[----:B--2---:R-:W-:-:S05]  /*3500*/  IMAD.WIDE.U32 R10, R0, 0x10, R6 ;  /* 0x00000010000a7825 */ /* 0x004fca00078e0006 */
[----:B------:R1:W-:Y:S02]  /*3510*/  ST.E.64 desc[UR36][R10.64+0x18], R4 ;  /* 0x000018040a007985 */ /* 0x0003e4000c101b24 */
.L_x_59:
[----:B------:R-:W-:Y:S05]  /*3520*/  BSYNC.RECONVERGENT B1 ;  /* 0x0000000000017941 */ /* 0x000fea0003800200 */
.L_x_58:
[----:B------:R-:W-:-:S07]  /*3530*/  VIADD R0, R0, 0x2 ;  /* 0x0000000200007836 */ /* 0x000fce0000000000 */
.L_x_51:
[----:B------:R-:W4:Y:S02]  /*3540*/  LDCU UR8, c[0x0][0x3a8] ;  /* 0x00007500ff0877ac */ /* 0x000f240008000800 */
[----:B----4-:R-:W-:-:S04]  /*3550*/  ULOP3.LUT UR8, UR8, 0x1, URZ, 0xc0, !UPT ;  /* 0x0000000108087892 */ /* 0x010fc8000f8ec0ff */
[----:B------:R-:W-:-:S09]  /*3560*/  UISETP.NE.U32.AND UP0, UPT, UR8, 0x1, UPT ;  /* 0x000000010800788c */ /* 0x000fd2000bf05070 */
[----:B------:R-:W-:Y:S05]  /*3570*/  BRA.U UP0, `(.L_x_24) ;  /* 0x0000000500107547 */ /* 0x000fea000b800000 */
[----:B0123--:R-:W-:Y:S02]  /*3580*/  IMAD.U32 R4, RZ, RZ, UR4 ;  /* 0x00000004ff047e24 */ /* 0x00ffe4000f8e00ff */
        /* <DEDUP_REMOVED lines=37> */
.L_x_66:
[----:B------:R-:W-:Y:S05]  /*37e0*/  BSYNC.RECONVERGENT B2 ;  /* 0x0000000000027941 */ /* 0x000fea0003800200 */
.L_x_65:
        /* <DEDUP_REMOVED lines=23> */
.L_x_68:
[----:B------:R-:W-:Y:S05]  /*3960*/  BSYNC.RECONVERGENT B2 ;  /* 0x0000000000027941 */ /* 0x000fea0003800200 */
.L_x_67:
[----:B------:R0:W-:Y:S04]  /*3970*/  ST.E.64 desc[UR36][R8.64], R2 ;  /* 0x0000000208007985 */ /* 0x0001e8000c101b24 */
[----:B------:R-:W2:Y:S02]  /*3980*/  LDG.E.64 R6, desc[UR36][R6.64] ;  /* 0x0000002406067981 */ /* 0x000ea4000c1e1b00 */
[----:B--2---:R-:W-:-:S05]  /*3990*/  IMAD.WIDE.U32 R10, R0, 0x10, R6 ;  /* 0x00000010000a7825 */ /* 0x004fca00078e0006 */
[----:B------:R0:W-:Y:S02]  /*39a0*/  ST.E.64 desc[UR36][R10.64+0x8], R4 ;  /* 0x000008040a007985 */ /* 0x0001e4000c101b24 */
.L_x_64:
[----:B------:R-:W-:Y:S05]  /*39b0*/  BSYNC.RECONVERGENT B1 ;  /* 0x0000000000017941 */ /* 0x000fea0003800200 */
.L_x_24:
[----:B------:R-:W-:-:S13]  /*39c0*/  ISETP.NE.AND P0, PT, RZ, UR12, PT ;  /* 0x0000000cff007c0c */ /* 0x000fda000bf05270 */
[----:B0-----:R-:W-:Y:S05]  /*39d0*/  @P0 EXIT ;  /* 0x000000000000094d */ /* 0x001fea0003800000 */
[----:B------:R-:W0:Y:S02]  /*39e0*/  LDCU UR4, c[0x0][0x3a8] ;  /* 0x00007500ff0477ac */ /* 0x000e240008000800 */
[----:B0-----:R-:W-:-:S09]  /*39f0*/  UISETP.GE.AND UP0, UPT, UR4, 0x1, UPT ;  /* 0x000000010400788c */ /* 0x001fd2000bf06270 */
[----:B------:R-:W-:Y:S05]  /*3a00*/  BRA.U !UP0, `(.L_x_69) ;  /* 0x0000003908f87547 */ /* 0x000fea000b800000 */
[----:B------:R-:W-:Y:S01]  /*3a10*/  ULOP3.LUT UR5, UR4, 0x7, URZ, 0xc0, !UPT ;  /* 0x0000000704057892 */ /* 0x000fe2000f8ec0ff */
[----:B------:R-:W-:Y:S01]  /*3a20*/  IMAD.MOV.U32 R0, RZ, RZ, RZ ;  /* 0x000000ffff007224 */ /* 0x000fe200078e00ff */
[----:B------:R-:W-:Y:S02]  /*3a30*/  UIADD3 UR7, UPT, UPT, UR4, -0x1, URZ ;  /* 0xffffffff04077890 */ /* 0x000fe4000fffe0ff */
[----:B------:R-:W-:Y:S02]  /*3a40*/  ULOP3.LUT UR8, UR4, 0x3, URZ, 0xc0, !UPT ;  /* 0x0000000304087892 */ /* 0x000fe4000f8ec0ff */
[----:B------:R-:W-:Y:S02]  /*3a50*/  ULOP3.LUT UR4, UR4, 0x7ffffff8, URZ, 0xc0, !UPT ;  /* 0x7ffffff804047892 */ /* 0x000fe4000f8ec0ff */
[----:B------:R-:W-:-:S12]  /*3a60*/  UIADD3 UR6, UPT, UPT, UR5, -0x1, URZ ;  /* 0xffffffff05067890 */ /* 0x000fd8000fffe0ff */
.L_x_135:
[----:B0123--:R-:W0:Y:S01]  /*3a70*/  LDC.64 R4, c[0x0][0x398] ;  /* 0x0000e600ff047b82 */ /* 0x00fe220000000a00 */
[----:B------:R-:W-:Y:S01]  /*3a80*/  UISETP.GE.U32.AND UP0, UPT, UR7, 0x7, UPT ;  /* 0x000000070700788c */ /* 0x000fe2000bf06070 */
[----:B------:R-:W-:Y:S02]  /*3a90*/  IMAD.MOV.U32 R6, RZ, RZ, RZ ;  /* 0x000000ffff067224 */ /* 0x000fe400078e00ff */
[----:B0-----:R-:W-:-:S04]  /*3aa0*/  IMAD.WIDE.U32 R4, R0, 0x8, R4 ;  /* 0x0000000800047825 */ /* 0x001fc800078e0004 */
[----:B------:R-:W-:-:S05]  /*3ab0*/  VIADD R0, R0, 0x1 ;  /* 0x0000000100007836 */ /* 0x000fca0000000000 */
[----:B------:R-:W-:Y:S01]  /*3ac0*/  ISETP.NE.AND P1, PT, R0, 0x2710, PT ;  /* 0x000027100000780c */ /* 0x000fe20003f25270 */
[----:B------:R-:W-:-:S12]  /*3ad0*/  BRA.U !UP0, `(.L_x_70) ;  /* 0x0000001d08c07547 */ /* 0x000fd8000b800000 */
[----:B------:R-:W0:Y:S01]  /*3ae0*/  LDC.64 R6, c[0x0][0x390] ;  /* 0x0000e400ff067b82 */ /* 0x000e220000000a00 */
[----:B------:R-:W-:-:S07]  /*3af0*/  IMAD.MOV.U32 R8, RZ, RZ, RZ ;  /* 0x000000ffff087224 */ /* 0x000fce00078e00ff */
.L_x_103:
[----:B------:R-:W2:Y:S01]  /*3b00*/  LDG.E.64 R2, desc[UR36][R4.64] ;  /* 0x0000002404027981 */ /* 0x000ea2000c1e1b00 */
[----:B-1----:R-:W1:Y:S01]  /*3b10*/  MUFU.RCP64H R11, 10000 ;  /* 0x40c38800000b7908 */ /* 0x002e620000001800 */
[----:B------:R-:W-:Y:S02]  /*3b20*/  IMAD.MOV.U32 R14, RZ, RZ, 0x0 ;  /* 0x00000000ff0e7424 */ /* 0x000fe400078e00ff */
[----:B------:R-:W-:Y:S02]  /*3b30*/  IMAD.MOV.U32 R15, RZ, RZ, 0x40c38800 ;  /* 0x40c38800ff0f7424 */ /* 0x000fe400078e00ff */
[----:B------:R-:W-:-:S06]  /*3b40*/  IMAD.MOV.U32 R10, RZ, RZ, 0x1 ;  /* 0x00000001ff0a7424 */ /* 0x000fcc00078e00ff */
[----:B-1----:R-:W-:-:S08]  /*3b50*/  DFMA R12, R10, -R14, 1 ;  /* 0x3ff000000a0c742b */ /* 0x002fd0000000080e */
[----:B------:R-:W-:Y:S01]  /*3b60*/  DFMA R12, R12, R12, R12 ;  /* 0x0000000c0c0c722b */ /* 0x000fe2000000000c */
[----:B--2---:R-:W-:-:S05]  /*3b70*/  IMAD.WIDE.U32 R2, R8, 0x10, R2 ;  /* 0x0000001008027825 */ /* 0x004fca00078e0002 */
[----:B------:R-:W2:Y:S02]  /*3b80*/  LD.E.64 R16, desc[UR36][R2.64] ;  /* 0x0000002402107980 */ /* 0x000ea4000c101b00 */
[----:B------:R-:W-:Y:S02]  /*3b90*/  DFMA R12, R10, R12, R10 ;  /* 0x0000000c0a0c722b */ /* 0x000fe4000000000a */
[----:B------:R1:W5:Y:S01]  /*3ba0*/  LD.E.64 R26, desc[UR36][R2.64+0x8] ;  /* 0x00000824021a7980 */ /* 0x000362000c101b00 */
[----:B------:R-:W-:Y:S01]  /*3bb0*/  IMAD.MOV.U32 R9, RZ, RZ, R8 ;  /* 0x000000ffff097224 */ /* 0x000fe200078e0008 */
[----:B------:R-:W-:Y:S01]  /*3bc0*/  BSSY.RECONVERGENT B1, `(.L_x_71) ;  /* 0x0000013000017945 */ /* 0x000fe20003800200 */
[----:B------:R-:W-:-:S03]  /*3bd0*/  VIADD R8, R8, 0x8 ;  /* 0x0000000808087836 */ /* 0x000fc60000000000 */
[----:B------:R-:W-:Y:S02]  /*3be0*/  DFMA R10, R12, -R14, 1 ;  /* 0x3ff000000c0a742b */ /* 0x000fe4000000080e */
[----:B------:R-:W-:-:S06]  /*3bf0*/  ISETP.NE.AND P2, PT, R8, UR4, PT ;  /* 0x0000000408007c0c */ /* 0x000fcc000bf45270 */
[----:B------:R-:W-:-:S08]  /*3c00*/  DFMA R10, R12, R10, R12 ;  /* 0x0000000a0c0a722b */ /* 0x000fd0000000000c */
[----:B--2---:R-:W-:Y:S01]  /*3c10*/  DMUL R12, R16, R10 ;  /* 0x0000000a100c7228 */ /* 0x004fe20000000000 */
[----:B------:R-:W-:-:S07]  /*3c20*/  FSETP.GEU.AND P3, PT, |R17|, 6.5827683646048100446e-37, PT ;  /* 0x036000001100780b */ /* 0x000fce0003f6e200 */
[----:B------:R-:W-:-:S08]  /*3c30*/  DFMA R14, R12, -10000, R16 ;  /* 0xc0c388000c0e782b */ /* 0x000fd00000000010 */
[----:B-1----:R-:W-:-:S10]  /*3c40*/  DFMA R2, R10, R14, R12 ;  /* 0x0000000e0a02722b */ /* 0x002fd4000000000c */
[----:B------:R-:W-:-:S05]  /*3c50*/  FFMA R10, RZ, 6.1103515625, R3 ;  /* 0x40c38800ff0a7823 */ /* 0x000fca0000000003 */
[----:B------:R-:W-:-:S13]  /*3c60*/  FSETP.GT.AND P0, PT, |R10|, 1.469367938527859385e-39, PT ;  /* 0x001000000a00780b */ /* 0x000fda0003f04200 */
[----:B------:R-:W-:Y:S05]  /*3c70*/  @P0 BRA P3, `(.L_x_72) ;  /* 0x00000000001c0947 */ /* 0x000fea0001800000 */
[----:B------:R-:W-:Y:S01]  /*3c80*/  IMAD.MOV.U32 R12, RZ, RZ, R16 ;  /* 0x000000ffff0c7224 */ /* 0x000fe200078e0010 */
[----:B------:R-:W-:Y:S01]  /*3c90*/  MOV R16, 0x3cd0 ;  /* 0x00003cd000107802 */ /* 0x000fe20000000f00 */
[----:B------:R-:W-:Y:S02]  /*3ca0*/  IMAD.MOV.U32 R14, RZ, RZ, RZ ;  /* 0x000000ffff0e7224 */ /* 0x000fe400078e00ff */
[----:B------:R-:W-:-:S07]  /*3cb0*/  IMAD.MOV.U32 R15, RZ, RZ, 0x40c38800 ;  /* 0x40c38800ff0f7424 */ /* 0x000fce00078e00ff */
[----:B0----5:R-:W-:Y:S05]  /*3cc0*/  CALL.REL.NOINC `($__internal_0_$__cuda_sm20_div_rn_f64_full) ;  /* 0x000000d000c07944 */ /* 0x021fea0003c00000 */
[----:B------:R-:W-:Y:S02]  /*3cd0*/  IMAD.MOV.U32 R2, RZ, RZ, R22 ;  /* 0x000000ffff027224 */ /* 0x000fe400078e0016 */
[----:B------:R-:W-:-:S07]  /*3ce0*/  IMAD.MOV.U32 R3, RZ, RZ, R23 ;  /* 0x000000ffff037224 */ /* 0x000fce00078e0017 */
.L_x_72:
[----:B------:R-:W-:Y:S05]  /*3cf0*/  BSYNC.RECONVERGENT B1 ;  /* 0x0000000000017941 */ /* 0x000fea0003800200 */
.L_x_71:
[----:B0-----:R-:W-:-:S05]  /*3d00*/  IMAD.WIDE.U32 R10, R9, 0x10, R6 ;  /* 0x00000010090a7825 */ /* 0x001fca00078e0006 */
[----:B------:R-:W2:Y:S01]  /*3d10*/  LDG.E.64 R12, desc[UR36][R10.64] ;  /* 0x000000240a0c7981 */ /* 0x000ea2000c1e1b00 */
[----:B------:R-:W0:Y:S01]  /*3d20*/  MUFU.RCP64H R15, 10000 ;  /* 0x40c38800000f7908 */ /* 0x000e220000001800 */
[----:B------:R-:W-:Y:S01]  /*3d30*/  IMAD.MOV.U32 R16, RZ, RZ, 0x0 ;  /* 0x00000000ff107424 */ /* 0x000fe200078e00ff */
[----:B-----5:R-:W-:Y:S01]  /*3d40*/  FSETP.GEU.AND P3, PT, |R27|, 6.5827683646048100446e-37, PT ;  /* 0x036000001b00780b */ /* 0x020fe20003f6e200 */
[----:B------:R-:W-:Y:S01]  /*3d50*/  IMAD.MOV.U32 R17, RZ, RZ, 0x40c38800 ;  /* 0x40c38800ff117424 */ /* 0x000fe200078e00ff */
[----:B------:R-:W-:Y:S01]  /*3d60*/  BSSY.RECONVERGENT B1, `(.L_x_73) ;  /* 0x0000017000017945 */ /* 0x000fe20003800200 */
[----:B------:R-:W-:-:S06]  /*3d70*/  IMAD.MOV.U32 R14, RZ, RZ, 0x1 ;  /* 0x00000001ff0e7424 */ /* 0x000fcc00078e00ff */
[----:B0-----:R-:W-:-:S08]  /*3d80*/  DFMA R18, R14, -R16, 1 ;  /* 0x3ff000000e12742b */ /* 0x001fd00000000810 */
[----:B------:R-:W-:-:S08]  /*3d90*/  DFMA R18, R18, R18, R18 ;  /* 0x000000121212722b */ /* 0x000fd00000000012 */
[----:B------:R-:W-:-:S08]  /*3da0*/  DFMA R18, R14, R18, R14 ;  /* 0x000000120e12722b */ /* 0x000fd0000000000e */
[----:B------:R-:W-:-:S08]  /*3db0*/  DFMA R16, R18, -R16, 1 ;  /* 0x3ff000001210742b */ /* 0x000fd00000000810 */
[----:B------:R-:W-:-:S08]  /*3dc0*/  DFMA R18, R18, R16, R18 ;  /* 0x000000101212722b */ /* 0x000fd00000000012 */
[----:B------:R-:W-:-:S08]  /*3dd0*/  DMUL R14, R26, R18 ;  /* 0x000000121a0e7228 */ /* 0x000fd00000000000 */
[----:B------:R-:W-:Y:S02]  /*3de0*/  DFMA R16, R14, -10000, R26 ;  /* 0xc0c388000e10782b */ /* 0x000fe4000000001a */
[----:B--2---:R-:W-:-:S06]  /*3df0*/  DADD R12, R12, R2 ;  /* 0x000000000c0c7229 */ /* 0x004fcc0000000002 */
[----:B------:R-:W-:Y:S01]  /*3e00*/  DFMA R2, R18, R16, R14 ;  /* 0x000000101202722b */ /* 0x000fe2000000000e */
[----:B------:R0:W-:Y:S09]  /*3e10*/  STG.E.64 desc[UR36][R10.64], R12 ;  /* 0x0000000c0a007986 */ /* 0x0001f2000c101b24 */
[----:B------:R-:W-:-:S05]  /*3e20*/  FFMA R14, RZ, 6.1103515625, R3 ;  /* 0x40c38800ff0e7823 */ /* 0x000fca0000000003 */
[----:B------:R-:W-:-:S13]  /*3e30*/  FSETP.GT.AND P0, PT, |R14|, 1.469367938527859385e-39, PT ;  /* 0x001000000e00780b */ /* 0x000fda0003f04200 */
[----:B0-----:R-:W-:Y:S05]  /*3e40*/  @P0 BRA P3, `(.L_x_74) ;  /* 0x0000000000200947 */ /* 0x001fea0001800000 */
[----:B------:R-:W-:Y:S01]  /*3e50*/  IMAD.MOV.U32 R12, RZ, RZ, R26 ;  /* 0x000000ffff0c7224 */ /* 0x000fe200078e001a */
[----:B------:R-:W-:Y:S01]  /*3e60*/  MOV R16, 0x3eb0 ;  /* 0x00003eb000107802 */ /* 0x000fe20000000f00 */
[----:B------:R-:W-:Y:S02]  /*3e70*/  IMAD.MOV.U32 R17, RZ, RZ, R27 ;  /* 0x000000ffff117224 */ /* 0x000fe400078e001b */
[----:B------:R-:W-:Y:S02]  /*3e80*/  IMAD.MOV.U32 R14, RZ, RZ, RZ ;  /* 0x000000ffff0e7224 */ /* 0x000fe400078e00ff */
[----:B------:R-:W-:-:S07]  /*3e90*/  IMAD.MOV.U32 R15, RZ, RZ, 0x40c38800 ;  /* 0x40c38800ff0f7424 */ /* 0x000fce00078e00ff */
[----:B------:R-:W-:Y:S05]  /*3ea0*/  CALL.REL.NOINC `($__internal_0_$__cuda_sm20_div_rn_f64_full) ;  /* 0x000000d000487944 */ /* 0x000fea0003c00000 */
[----:B------:R-:W-:Y:S02]  /*3eb0*/  IMAD.MOV.U32 R2, RZ, RZ, R22 ;  /* 0x000000ffff027224 */ /* 0x000fe400078e0016 */
[----:B------:R-:W-:-:S07]  /*3ec0*/  IMAD.MOV.U32 R3, RZ, RZ, R23 ;  /* 0x000000ffff037224 */ /* 0x000fce00078e0017 */
.L_x_74:
[----:B------:R-:W-:Y:S05]  /*3ed0*/  BSYNC.RECONVERGENT B1 ;  /* 0x0000000000017941 */ /* 0x000fea0003800200 */
.L_x_73:
[----:B------:R-:W2:Y:S02]  /*3ee0*/  LDG.E.64 R12, desc[UR36][R10.64+0x8] ;  /* 0x000008240a0c7981 */ /* 0x000ea4000c1e1b00 */
[----:B--2---:R-:W-:-:S07]  /*3ef0*/  DADD R12, R12, R2 ;  /* 0x000000000c0c7229 */ /* 0x004fce0000000002 */
[----:B------:R0:W-:Y:S04]  /*3f00*/  STG.E.64 desc[UR36][R10.64+0x8], R12 ;  /* 0x0000080c0a007986 */ /* 0x0001e8000c101b24 */
[----:B------:R-:W2:Y:S01]  /*3f10*/  LDG.E.64 R2, desc[UR36][R4.64] ;  /* 0x0000002404027981 */ /* 0x000ea2000c1e1b00 */
[----:B------:R-:W1:Y:S01]  /*3f20*/  MUFU.RCP64H R15, 10000 ;  /* 0x40c38800000f7908 */ /* 0x000e620000001800 */
[----:B------:R-:W-:Y:S02]  /*3f30*/  IMAD.MOV.U32 R18, RZ, RZ, 0x0 ;  /* 0x00000000ff127424 */ /* 0x000fe400078e00ff */
[----:B------:R-:W-:Y:S02]  /*3f40*/  IMAD.MOV.U32 R19, RZ, RZ, 0x40c38800 ;  /* 0x40c38800ff137424 */ /* 0x000fe400078e00ff */
[----:B------:R-:W-:-:S06]  /*3f50*/  IMAD.MOV.U32 R14, RZ, RZ, 0x1 ;  /* 0x00000001ff0e7424 */ /* 0x000fcc00078e00ff */
[----:B-1----:R-:W-:-:S08]  /*3f60*/  DFMA R20, R14, -R18, 1 ;  /* 0x3ff000000e14742b */ /* 0x002fd00000000812 */
[----:B------:R-:W-:Y:S01]  /*3f70*/  DFMA R20, R20, R20, R20 ;  /* 0x000000141414722b */ /* 0x000fe20000000014 */
[----:B--2---:R-:W-:-:S05]  /*3f80*/  IMAD.WIDE.U32 R2, R9, 0x10, R2 ;  /* 0x0000001009027825 */ /* 0x004fca00078e0002 */
[----:B------:R-:W0:Y:S02]  /*3f90*/  LD.E.64 R16, desc[UR36][R2.64+0x10] ;  /* 0x0000102402107980 */ /* 0x000e24000c101b00 */
[----:B------:R-:W-:Y:S02]  /*3fa0*/  DFMA R20, R14, R20, R14 ;  /* 0x000000140e14722b */ /* 0x000fe4000000000e */
[----:B------:R1:W5:Y:S01]  /*3fb0*/  LD.E.64 R26, desc[UR36][R2.64+0x18] ;  /* 0x00001824021a7980 */ /* 0x000362000c101b00 */
[----:B------:R-:W-:Y:S05]  /*3fc0*/  BSSY.RECONVERGENT B1, `(.L_x_75) ;  /* 0x0000011000017945 */ /* 0x000fea0003800200 */
[----:B------:R-:W-:-:S08]  /*3fd0*/  DFMA R18, R20, -R18, 1 ;  /* 0x3ff000001412742b */ /* 0x000fd00000000812 */
[----:B------:R-:W-:-:S08]  /*3fe0*/  DFMA R18, R20, R18, R20 ;  /* 0x000000121412722b */ /* 0x000fd00000000014 */
[----:B0-----:R-:W-:Y:S01]  /*3ff0*/  DMUL R12, R18, R16 ;  /* 0x00000010120c7228 */ /* 0x001fe20000000000 */
        /* <DEDUP_REMOVED lines=10> */
[----:B-----5:R-:W-:Y:S05]  /*40a0*/  CALL.REL.NOINC `($__internal_0_$__cuda_sm20_div_rn_f64_full) ;  /* 0x000000cc00c87944 */ /* 0x020fea0003c00000 */
[----:B------:R-:W-:Y:S02]  /*40b0*/  IMAD.MOV.U32 R2, RZ, RZ, R22 ;  /* 0x000000ffff027224 */ /* 0x000fe400078e0016 */
[----:B------:R-:W-:-:S07]  /*40c0*/  IMAD.MOV.U32 R3, RZ, RZ, R23 ;  /* 0x000000ffff037224 */ /* 0x000fce00078e0017 */
.L_x_76:
[----:B------:R-:W-:Y:S05]  /*40d0*/  BSYNC.RECONVERGENT B1 ;  /* 0x0000000000017941 */ /* 0x000fea0003800200 */
.L_x_75:
        /* <DEDUP_REMOVED lines=28> */
.L_x_78:
[----:B------:R-:W-:Y:S05]  /*42a0*/  BSYNC.RECONVERGENT B1 ;  /* 0x0000000000017941 */ /* 0x000fea0003800200 */
.L_x_77:
        /* <DEDUP_REMOVED lines=31> */
.L_x_80:
[----:B------:R-:W-:Y:S05]  /*44a0*/  BSYNC.RECONVERGENT B1 ;  /* 0x0000000000017941 */ /* 0x000fea0003800200 */
.L_x_79:
        /* <DEDUP_REMOVED lines=28> */
.L_x_82:
[----:B------:R-:W-:Y:S05]  /*4670*/  BSYNC.RECONVERGENT B1 ;  /* 0x0000000000017941 */ /* 0x000fea0003800200 */
.L_x_81:
        /* <DEDUP_REMOVED lines=31> */
.L_x_84:
[----:B------:R-:W-:Y:S05]  /*4870*/  BSYNC.RECONVERGENT B1 ;  /* 0x0000000000017941 */ /* 0x000fea0003800200 */
.L_x_83:
        /* <DEDUP_REMOVED lines=22> */
[----:B------:R-:W-:Y:S01]  /*49e0*/  IMAD.MOV.U32 R17, RZ, RZ, R27 ;  /* 0x000000ffff117224 */ /* 0x000fe200078e001b */
[----:B------:R-:W-:Y:S01]  /*49f0*/  MOV R16, 0x4a20 ;  /* 0x00004a2000107802 */ /* 0x000fe20000000f00 */
[----:B------:R-:W-:-:S07]  /*4a00*/  IMAD.MOV.U32 R14, RZ, RZ, RZ ;  /* 0x000000ffff0e7224 */ /* 0x000fce00078e00ff */
[----:B------:R-:W-:Y:S05]  /*4a10*/  CALL.REL.NOINC `($__internal_0_$__cuda_sm20_div_rn_f64_full) ;  /* 0x000000c4006c7944 */ /* 0x000fea0003c00000 */
[----:B------:R-:W-:Y:S02]  /*4a20*/  IMAD.MOV.U32 R2, RZ, RZ, R22 ;  /* 0x000000ffff027224 */ /* 0x000fe400078e0016 */
[----:B------:R-:W-:-:S07]  /*4a30*/  IMAD.MOV.U32 R3, RZ, RZ, R23 ;  /* 0x000000ffff037224 */ /* 0x000fce00078e0017 */
.L_x_86:
[----:B------:R-:W-:Y:S05]  /*4a40*/  BSYNC.RECONVERGENT B1 ;  /* 0x0000000000017941 */ /* 0x000fea0003800200 */
.L_x_85:
        /* <DEDUP_REMOVED lines=31> */
.L_x_88:
[----:B------:R-:W-:Y:S05]  /*4c40*/  BSYNC.RECONVERGENT B1 ;  /* 0x0000000000017941 */ /* 0x000fea0003800200 */
.L_x_87:
        /* <DEDUP_REMOVED lines=28> */
.L_x_90:
[----:B------:R-:W-:Y:S05]  /*4e10*/  BSYNC.RECONVERGENT B1 ;  /* 0x0000000000017941 */ /* 0x000fea0003800200 */
.L_x_89:
        /* <DEDUP_REMOVED lines=31> */
.L_x_92:
[----:B------:R-:W-:Y:S05]  /*5010*/  BSYNC.RECONVERGENT B1 ;  /* 0x0000000000017941 */ /* 0x000fea0003800200 */
.L_x_91:
        /* <DEDUP_REMOVED lines=28> */
.L_x_94:
[----:B------:R-:W-:Y:S05]  /*51e0*/  BSYNC.RECONVERGENT B1 ;  /* 0x0000000000017941 */ /* 0x000fea0003800200 */
.L_x_93:
        /* <DEDUP_REMOVED lines=31> */
.L_x_96:
[----:B------:R-:W-:Y:S05]  /*53e0*/  BSYNC.RECONVERGENT B1 ;  /* 0x0000000000017941 */ /* 0x000fea0003800200 */
.L_x_95:
        /* <DEDUP_REMOVED lines=28> */
.L_x_98:
[----:B------:R-:W-:Y:S05]  /*55b0*/  BSYNC.RECONVERGENT B1 ;  /* 0x0000000000017941 */ /* 0x000fea0003800200 */
.L_x_97:
        /* <DEDUP_REMOVED lines=31> */
.L_x_100:
[----:B------:R-:W-:Y:S05]  /*57b0*/  BSYNC.RECONVERGENT B1 ;  /* 0x0000000000017941 */ /* 0x000fea0003800200 */
.L_x_99:
        /* <DEDUP_REMOVED lines=28> */
.L_x_102:
[----:B------:R-:W-:Y:S05]  /*5980*/  BSYNC.RECONVERGENT B1 ;  /* 0x0000000000017941 */ /* 0x000fea0003800200 */
.L_x_101:
[----:B------:R-:W2:Y:S02]  /*5990*/  LDG.E.64 R12, desc[UR36][R10.64+0x78] ;  /* 0x000078240a0c7981 */ /* 0x000ea4000c1e1b00 */
[----:B--2---:R-:W-:-:S07]  /*59a0*/  DADD R12, R12, R2 ;  /* 0x000000000c0c7229 */ /* 0x004fce0000000002 */
[----:B------:R1:W-:Y:S01]  /*59b0*/  STG.E.64 desc[UR36][R10.64+0x78], R12 ;  /* 0x0000780c0a007986 */ /* 0x0003e2000c101b24 */
[----:B------:R-:W-:Y:S05]  /*59c0*/  @P2 BRA `(.L_x_103) ;  /* 0xffffffe0004c2947 */ /* 0x000fea000383ffff */
[----:B------:R-:W-:-:S07]  /*59d0*/  IMAD.U32 R6, RZ, RZ, UR4 ;  /* 0x00000004ff067e24 */ /* 0x000fce000f8e00ff */
.L_x_70:
[----:B------:R-:W-:-:S09]  /*59e0*/  UISETP.NE.AND UP0, UPT, UR5, URZ, UPT ;  /* 0x000000ff0500728c */ /* 0x000fd2000bf05270 */
[----:B------:R-:W-:Y:S05]  /*59f0*/  BRA.U !UP0, `(.L_x_104) ;  /* 0x0000001908f87547 */ /* 0x000fea000b800000 */
[----:B------:R-:W-:-:S09]  /*5a00*/  UISETP.GE.U32.AND UP0, UPT, UR6, 0x3, UPT ;  /* 0x000000030600788c */ /* 0x000fd2000bf06070 */
[----:B------:R-:W-:Y:S05]  /*5a10*/  BRA.U !UP0, `(.L_x_105) ;  /* 0x0000000d08e07547 */ /* 0x000fea000b800000 */
[----:B------:R-:W2:Y:S01]  /*5a20*/  LDG.E.64 R2, desc[UR36][R4.64] ;  /* 0x0000002404027981 */ /* 0x000ea2000c1e1b00 */
[----:B------:R-:W0:Y:S01]  /*5a30*/  MUFU.RCP64H R9, 10000 ;  /* 0x40c3880000097908 */ /* 0x000e220000001800 */
[----:B-1----:R-:W-:Y:S02]  /*5a40*/  IMAD.MOV.U32 R12, RZ, RZ, 0x0 ;  /* 0x00000000ff0c7424 */ /* 0x002fe400078e00ff */
[----:B------:R-:W-:Y:S02]  /*5a50*/  IMAD.MOV.U32 R13, RZ, RZ, 0x40c38800 ;  /* 0x40c38800ff0d7424 */ /* 0x000fe400078e00ff */
[----:B------:R-:W-:-:S06]  /*5a60*/  IMAD.MOV.U32 R8, RZ, RZ, 0x1 ;  /* 0x00000001ff087424 */ /* 0x000fcc00078e00ff */
[----:B0-----:R-:W-:-:S08]  /*5a70*/  DFMA R16, R8, -R12, 1 ;  /* 0x3ff000000810742b */ /* 0x001fd0000000080c */
[----:B------:R-:W-:Y:S01]  /*5a80*/  DFMA R16, R16, R16, R16 ;  /* 0x000000101010722b */ /* 0x000fe20000000010 */
[----:B--2---:R-:W-:-:S05]  /*5a90*/  IMAD.WIDE.U32 R2, R6, 0x10, R2 ;  /* 0x0000001006027825 */ /* 0x004fca00078e0002 */
[----:B------:R-:W2:Y:S02]  /*5aa0*/  LD.E.64 R14, desc[UR36][R2.64] ;  /* 0x00000024020e7980 */ /* 0x000ea4000c101b00 */
[----:B------:R-:W-:Y:S02]  /*5ab0*/  DFMA R16, R8, R16, R8 ;  /* 0x000000100810722b */ /* 0x000fe40000000008 */
[----:B------:R0:W5:Y:S01]  /*5ac0*/  LD.E.64 R10, desc[UR36][R2.64+0x8] ;  /* 0x00000824020a7980 */ /* 0x000162000c101b00 */
[----:B------:R-:W-:Y:S05]  /*5ad0*/  BSSY.RECONVERGENT B1, `(.L_x_106) ;  /* 0x0000012000017945 */ /* 0x000fea0003800200 */
[----:B------:R-:W-:-:S08]  /*5ae0*/  DFMA R12, R16, -R12, 1 ;  /* 0x3ff00000100c742b */ /* 0x000fd0000000080c */
[----:B------:R-:W-:-:S08]  /*5af0*/  DFMA R16, R16, R12, R16 ;  /* 0x0000000c1010722b */ /* 0x000fd00000000010 */
[----:B--2---:R-:W-:Y:S01]  /*5b00*/  DMUL R8, R16, R14 ;  /* 0x0000000e10087228 */ /* 0x004fe20000000000 */
[----:B------:R-:W-:-:S07]  /*5b10*/  FSETP.GEU.AND P2, PT, |R15|, 6.5827683646048100446e-37, PT ;  /* 0x036000000f00780b */ /* 0x000fce0003f4e200 */
[----:B------:R-:W-:-:S08]  /*5b20*/  DFMA R12, R8, -10000, R14 ;  /* 0xc0c38800080c782b */ /* 0x000fd0000000000e */
[----:B0-----:R-:W-:-:S10]  /*5b30*/  DFMA R2, R16, R12, R8 ;  /* 0x0000000c1002722b */ /* 0x001fd40000000008 */
[----:B------:R-:W-:-:S05]  /*5b40*/  FFMA R7, RZ, 6.1103515625, R3 ;  /* 0x40c38800ff077823 */ /* 0x000fca0000000003 */
[----:B------:R-:W-:-:S13]  /*5b50*/  FSETP.GT.AND P0, PT, |R7|, 1.469367938527859385e-39, PT ;  /* 0x001000000700780b */ /* 0x000fda0003f04200 */
[----:B------:R-:W-:Y:S05]  /*5b60*/  @P0 BRA P2, `(.L_x_107) ;  /* 0x0000000000200947 */ /* 0x000fea0001000000 */
[----:B------:R-:W-:Y:S01]  /*5b70*/  IMAD.MOV.U32 R12, RZ, RZ, R14 ;  /* 0x000000ffff0c7224 */ /* 0x000fe200078e000e */
[----:B------:R-:W-:Y:S01]  /*5b80*/  MOV R16, 0x5bd0 ;  /* 0x00005bd000107802 */ /* 0x000fe20000000f00 */
[----:B------:R-:W-:Y:S02]  /*5b90*/  IMAD.MOV.U32 R17, RZ, RZ, R15 ;  /* 0x000000ffff117224 */ /* 0x000fe400078e000f */
[----:B------:R-:W-:Y:S02]  /*5ba0*/  IMAD.MOV.U32 R14, RZ, RZ, RZ ;  /* 0x000000ffff0e7224 */ /* 0x000fe400078e00ff */
[----:B------:R-:W-:-:S07]  /*5bb0*/  IMAD.MOV.U32 R15, RZ, RZ, 0x40c38800 ;  /* 0x40c38800ff0f7424 */ /* 0x000fce00078e00ff */
[----:B-----5:R-:W-:Y:S05]  /*5bc0*/  CALL.REL.NOINC `($__internal_0_$__cuda_sm20_div_rn_f64_full) ;  /* 0x000000b400007944 */ /* 0x020fea0003c00000 */
[----:B------:R-:W-:Y:S02]  /*5bd0*/  IMAD.MOV.U32 R2, RZ, RZ, R22 ;  /* 0x000000ffff027224 */ /* 0x000fe400078e0016 */
[----:B------:R-:W-:-:S07]  /*5be0*/  IMAD.MOV.U32 R3, RZ, RZ, R23 ;  /* 0x000000ffff037224 */ /* 0x000fce00078e0017 */
.L_x_107:
[----:B------:R-:W-:Y:S05]  /*5bf0*/  BSYNC.RECONVERGENT B1 ;  /* 0x0000000000017941 */ /* 0x000fea0003800200 */
.L_x_106:
[----:B------:R-:W0:Y:S02]  /*5c00*/  LDC.64 R8, c[0x0][0x390] ;  /* 0x0000e400ff087b82 */ /* 0x000e240000000a00 */
        /* <DEDUP_REMOVED lines=29> */
.L_x_109:
[----:B------:R-:W-:Y:S05]  /*5de0*/  BSYNC.RECONVERGENT B1 ;  /* 0x0000000000017941 */ /* 0x000fea0003800200 */
.L_x_108:
        /* <DEDUP_REMOVED lines=11> */
[----:B------:R-:W0:Y:S04]  /*5ea0*/  LD.E.64 R16, desc[UR36][R12.64+0x10] ;  /* 0x000010240c107980 */ /* 0x000e28000c101b00 */
[----:B------:R1:W5:Y:S01]  /*5eb0*/  LD.E.64 R10, desc[UR36][R12.64+0x18] ;  /* 0x000018240c0a7980 */ /* 0x000362000c101b00 */
[----:B------:R-:W-:Y:S01]  /*5ec0*/  DFMA R20, R14, R20, R14 ;  /* 0x000000140e14722b */ /* 0x000fe2000000000e */
[----:B------:R-:W-:Y:S07]  /*5ed0*/  BSSY.RECONVERGENT B1, `(.L_x_110) ;  /* 0x0000011000017945 */ /* 0x000fee0003800200 */
[----:B------:R-:W-:-:S08]  /*5ee0*/  DFMA R18, R20, -R18, 1 ;  /* 0x3ff000001412742b */ /* 0x000fd00000000812 */
[----:B------:R-:W-:-:S08]  /*5ef0*/  DFMA R18, R20, R18, R20 ;  /* 0x000000121412722b */ /* 0x000fd00000000014 */
[----:B0-----:R-:W-:Y:S01]  /*5f00*/  DMUL R2, R18, R16 ;  /* 0x0000001012027228 */ /* 0x001fe20000000000 */
[----:B------:R-:W-:-:S07]  /*5f10*/  FSETP.GEU.AND P2, PT, |R17|, 6.5827683646048100446e-37, PT ;  /* 0x036000001100780b */ /* 0x000fce0003f4e200 */
[----:B------:R-:W-:-:S08]  /*5f20*/  DFMA R14, R2, -10000, R16 ;  /* 0xc0c38800020e782b */ /* 0x000fd00000000010 */
[----:B------:R-:W-:-:S10]  /*5f30*/  DFMA R2, R18, R14, R2 ;  /* 0x0000000e1202722b */ /* 0x000fd40000000002 */
[----:B------:R-:W-:-:S05]  /*5f40*/  FFMA R7, RZ, 6.1103515625, R3 ;  /* 0x40c38800ff077823 */ /* 0x000fca0000000003 */
[----:B------:R-:W-:-:S13]  /*5f50*/  FSETP.GT.AND P0, PT, |R7|, 1.469367938527859385e-39, PT ;  /* 0x001000000700780b */ /* 0x000fda0003f04200 */
[----:B-1----:R-:W-:Y:S05]  /*5f60*/  @P0 BRA P2, `(.L_x_111) ;  /* 0x00000000001c0947 */ /* 0x002fea0001000000 */
[----:B------:R-:W-:Y:S01]  /*5f70*/  IMAD.MOV.U32 R12, RZ, RZ, R16 ;  /* 0x000000ffff0c7224 */ /* 0x000fe200078e0010 */
[----:B------:R-:W-:Y:S01]  /*5f80*/  MOV R16, 0x5fc0 ;  /* 0x00005fc000107802 */ /* 0x000fe20000000f00 */
[----:B------:R-:W-:Y:S02]  /*5f90*/  IMAD.MOV.U32 R14, RZ, RZ, RZ ;  /* 0x000000ffff0e7224 */ /* 0x000fe400078e00ff */
[----:B------:R-:W-:-:S07]  /*5fa0*/  IMAD.MOV.U32 R15, RZ, RZ, 0x40c38800 ;  /* 0x40c38800ff0f7424 */ /* 0x000fce00078e00ff */
[----:B-----5:R-:W-:Y:S05]  /*5fb0*/  CALL.REL.NOINC `($__internal_0_$__cuda_sm20_div_rn_f64_full) ;  /* 0x000000b000047944 */ /* 0x020fea0003c00000 */
[----:B------:R-:W-:Y:S02]  /*5fc0*/  IMAD.MOV.U32 R2, RZ, RZ, R22 ;  /* 0x000000ffff027224 */ /* 0x000fe400078e0016 */
[----:B------:R-:W-:-:S07]  /*5fd0*/  IMAD.MOV.U32 R3, RZ, RZ, R23 ;  /* 0x000000ffff037224 */ /* 0x000fce00078e0017 */
.L_x_111:
[----:B------:R-:W-:Y:S05]  /*5fe0*/  BSYNC.RECONVERGENT B1 ;  /* 0x0000000000017941 */ /* 0x000fea0003800200 */
.L_x_110:
        /* <DEDUP_REMOVED lines=28> */
.L_x_113:
[----:B------:R-:W-:Y:S05]  /*61b0*/  BSYNC.RECONVERGENT B1 ;  /* 0x0000000000017941 */ /* 0x000fea0003800200 */
.L_x_112:
        /* <DEDUP_REMOVED lines=31> */
.L_x_115:
[----:B------:R-:W-:Y:S05]  /*63b0*/  BSYNC.RECONVERGENT B1 ;  /* 0x0000000000017941 */ /* 0x000fea0003800200 */
.L_x_114:
        /* <DEDUP_REMOVED lines=28> */
.L_x_117:
[----:B------:R-:W-:Y:S05]  /*6580*/  BSYNC.RECONVERGENT B1 ;  /* 0x0000000000017941 */ /* 0x000fea0003800200 */
.L_x_116:
        /* <DEDUP_REMOVED lines=31> */
.L_x_119:
[----:B------:R-:W-:Y:S05]  /*6780*/  BSYNC.RECONVERGENT B1 ;  /* 0x0000000000017941 */ /* 0x000fea0003800200 */
.L_x_118:
        /* <DEDUP_REMOVED lines=26> */
[----:B------:R-:W-:Y:S01]  /*6930*/  IMAD.MOV.U32 R2, RZ, RZ, R22 ;  /* 0x000000ffff027224 */ /* 0x000fe200078e0016 */
[----:B------:R-:W-:-:S07]  /*6940*/  MOV R3, R23 ;  /* 0x0000001700037202 */ /* 0x000fce0000000f00 */
.L_x_121:
[----:B------:R-:W-:Y:S05]  /*6950*/  BSYNC.RECONVERGENT B1 ;  /* 0x0000000000017941 */ /* 0x000fea0003800200 */
.L_x_120:
[----:B------:R-:W2:Y:S01]  /*6960*/  LDG.E.64 R10, desc[UR36][R8.64+0x38] ;  /* 0x00003824080a7981 */ /* 0x000ea2000c1e1b00 */
[----:B------:R-:W-:Y:S01]  /*6970*/  VIADD R6, R6, 0x4 ;  /* 0x0000000406067836 */ /* 0x000fe20000000000 */
[----:B--2---:R-:W-:-:S07]  /*6980*/  DADD R10, R10, R2 ;  /* 0x000000000a0a7229 */ /* 0x004fce0000000002 */
[----:B------:R0:W-:Y:S04]  /*6990*/  STG.E.64 desc[UR36][R8.64+0x38], R10 ;  /* 0x0000380a08007986 */ /* 0x0001e8000c101b24 */
.L_x_105:
[----:B------:R-:W-:-:S09]  /*69a0*/  UISETP.NE.AND UP0, UPT, UR8, URZ, UPT ;  /* 0x000000ff0800728c */ /* 0x000fd2000bf05270 */
[----:B------:R-:W-:Y:S05]  /*69b0*/  BRA.U !UP0, `(.L_x_104) ;  /* 0x0000000d08087547 */ /* 0x000fea000b800000 */
[----:B------:R-:W-:-:S09]  /*69c0*/  UISETP.NE.AND UP0, UPT, UR8, 0x1, UPT ;  /* 0x000000010800788c */ /* 0x000fd2000bf05270 */
[----:B------:R-:W-:Y:S05]  /*69d0*/  BRA.U !UP0, `(.L_x_122) ;  /* 0x0000000508f87547 */ /* 0x000fea000b800000 */
[----:B------:R-:W2:Y:S01]  /*69e0*/  LDG.E.64 R2, desc[UR36][R4.64] ;  /* 0x0000002404027981 */ /* 0x000ea2000c1e1b00 */
[----:B0-----:R-:W0:Y:S01]  /*69f0*/  MUFU.RCP64H R9, 10000 ;  /* 0x40c3880000097908 */ /* 0x001e220000001800 */
        /* <DEDUP_REMOVED lines=27> */
.L_x_124:
[----:B------:R-:W-:Y:S05]  /*6bb0*/  BSYNC.RECONVERGENT B1 ;  /* 0x0000000000017941 */ /* 0x000fea0003800200 */
.L_x_123:
        /* <DEDUP_REMOVED lines=30> */
.L_x_126:
[----:B------:R-:W-:Y:S05]  /*6da0*/  BSYNC.RECONVERGENT B1 ;  /* 0x0000000000017941 */ /* 0x000fea0003800200 */
.L_x_125:
        /* <DEDUP_REMOVED lines=31> */
.L_x_128:
[----:B------:R-:W-:Y:S05]  /*6fa0*/  BSYNC.RECONVERGENT B1 ;  /* 0x0000000000017941 */ /* 0x000fea0003800200 */
.L_x_127:
        /* <DEDUP_REMOVED lines=28> */
.L_x_130:
[----:B------:R-:W-:Y:S05]  /*7170*/  BSYNC.RECONVERGENT B1 ;  /* 0x0000000000017941 */ /* 0x000fea0003800200 */
.L_x_129:
[----:B------:R-:W2:Y:S01]  /*7180*/  LDG.E.64 R10, desc[UR36][R8.64+0x18] ;  /* 0x00001824080a7981 */ /* 0x000ea2000c1e1b00 */
[----:B------:R-:W-:Y:S01]  /*7190*/  VIADD R6, R6, 0x2 ;  /* 0x0000000206067836 */ /* 0x000fe20000000000 */
[----:B--2---:R-:W-:-:S07]  /*71a0*/  DADD R10, R10, R2 ;  /* 0x000000000a0a7229 */ /* 0x004fce0000000002 */
[----:B------:R2:W-:Y:S04]  /*71b0*/  STG.E.64 desc[UR36][R8.64+0x18], R10 ;  /* 0x0000180a08007986 */ /* 0x0005e8000c101b24 */
.L_x_122:
[----:B------:R-:W3:Y:S02]  /*71c0*/  LDCU UR9, c[0x0][0x3a8] ;  /* 0x00007500ff0977ac */ /* 0x000ee40008000800 */
[----:B---3--:R-:W-:-:S09]  /*71d0*/  ULOP3.LUT UP0, URZ, UR9, 0x1, URZ, 0xc0, !UPT ;  /* 0x0000000109ff7892 */ /* 0x008fd2000f80c0ff */
[----:B------:R-:W-:Y:S05]  /*71e0*/  BRA.U !UP0, `(.L_x_104) ;  /* 0x0000000108fc7547 */ /* 0x000fea000b800000 */
[----:B------:R-:W3:Y:S01]  /*71f0*/  LDG.E.64 R4, desc[UR36][R4.64] ;  /* 0x0000002404047981 */ /* 0x000ee2000c1e1b00 */
[----:B012---:R-:W0:Y:S01]  /*7200*/  MUFU.RCP64H R11, 10000 ;  /* 0x40c38800000b7908 */ /* 0x007e220000001800 */
[----:B------:R-:W-:Y:S02]  /*7210*/  IMAD.MOV.U32 R14, RZ, RZ, 0x0 ;  /* 0x00000000ff0e7424 */ /* 0x000fe400078e00ff */
[----:B------:R-:W-:Y:S02]  /*7220*/  IMAD.MOV.U32 R15, RZ, RZ, 0x40c38800 ;  /* 0x40c38800ff0f7424 */ /* 0x000fe400078e00ff */
[----:B------:R-:W-:-:S06]  /*7230*/  IMAD.MOV.U32 R10, RZ, RZ, 0x1 ;  /* 0x00000001ff0a7424 */ /* 0x000fcc00078e00ff */
[----:B0-----:R-:W-:-:S08]  /*7240*/  DFMA R16, R10, -R14, 1 ;  /* 0x3ff000000a10742b */ /* 0x001fd0000000080e */
[----:B------:R-:W-:Y:S01]  /*7250*/  DFMA R16, R16, R16, R16 ;  /* 0x000000101010722b */ /* 0x000fe20000000010 */
[----:B---3--:R-:W-:-:S05]  /*7260*/  IMAD.WIDE.U32 R2, R6, 0x10, R4 ;  /* 0x0000001006027825 */ /* 0x008fca00078e0004 */
        /* <DEDUP_REMOVED lines=20> */
.L_x_132:
[----:B------:R-:W-:Y:S05]  /*73b0*/  BSYNC.RECONVERGENT B1 ;  /* 0x0000000000017941 */ /* 0x000fea0003800200 */
.L_x_131:
        /* <DEDUP_REMOVED lines=30> */
.L_x_134:
[----:B------:R-:W-:Y:S05]  /*75a0*/  BSYNC.RECONVERGENT B1 ;  /* 0x0000000000017941 */ /* 0x000fea0003800200 */
.L_x_133:
[----:B------:R-:W2:Y:S02]  /*75b0*/  LDG.E.64 R4, desc[UR36][R26.64+0x8] ;  /* 0x000008241a047981 */ /* 0x000ea4000c1e1b00 */
[----:B--2---:R-:W-:-:S07]  /*75c0*/  DADD R4, R4, R2 ;  /* 0x0000000004047229 */ /* 0x004fce0000000002 */
[----:B------:R3:W-:Y:S04]  /*75d0*/  STG.E.64 desc[UR36][R26.64+0x8], R4 ;  /* 0x000008041a007986 */ /* 0x0007e8000c101b24 */
.L_x_104:
[----:B------:R-:W-:Y:S05]  /*75e0*/  @P1 BRA `(.L_x_135) ;  /* 0xffffffc400201947 */ /* 0x000fea000383ffff */
.L_x_69:
[----:B-123--:R-:W1:Y:S08]  /*75f0*/  LDC.64 R2, c[0x4][0x8] ;  /* 0x01000200ff027b82 */ /* 0x00ee700000000a00 */
[----:B------:R-:W2:Y:S01]  /*7600*/  LDC R16, c[0x0][0x3a8] ;  /* 0x0000ea00ff107b82 */ /* 0x000ea20000000800 */
[----:B-1----:R-:W3:Y:S01]  /*7610*/  LDG.E R4, desc[UR36][R2.64] ;  /* 0x0000002402047981 */ /* 0x002ee2000c1e1900 */
[----:B------:R-:W-:Y:S01]  /*7620*/  IMAD.MOV.U32 R7, RZ, RZ, 0x1 ;  /* 0x00000001ff077424 */ /* 0x000fe200078e00ff */
[----:B--2---:R-:W-:-:S04]  /*7630*/  ISETP.GE.AND P0, PT, R16, 0x1, PT ;  /* 0x000000011000780c */ /* 0x004fc80003f06270 */
[----:B------:R-:W-:Y:S01]  /*7640*/  P2R R0, PR, RZ, 0x1 ;  /* 0x00000001ff007803 */ /* 0x000fe20000000000 */
[C---:B---3--:R-:W-:Y:S01]  /*7650*/  VIADD R5, R4.reuse, 0x1 ;  /* 0x0000000104057836 */ /* 0x048fe20000000000 */
[----:B------:R-:W-:-:S04]  /*7660*/  ISETP.GT.OR P0, PT, R4, 0x8, !P0 ;  /* 0x000000080400780c */ /* 0x000fc80004704670 */
[----:B------:R1:W-:Y:S09]  /*7670*/  STG.E desc[UR36][R2.64], R5 ;  /* 0x0000000502007986 */ /* 0x0003f2000c101924 */
[----:B------:R-:W-:Y:S05]  /*7680*/  @P0 BRA `(.L_x_136) ;  /* 0x0000000c00c80947 */ /* 0x000fea0003800000 */
[----:B------:R-:W1:Y:S01]  /*7690*/  LDCU UR4, c[0x0][0x3b0] ;  /* 0x00007600ff0477ac */ /* 0x000e620008000800 */
[C---:B------:R-:W-:Y:S01]  /*76a0*/  VIADD R0, R16.reuse, 0xffffffff ;  /* 0xffffffff10007836 */ /* 0x040fe20000000000 */
[----:B------:R-:W-:Y:S01]  /*76b0*/  LOP3.LUT R35, R16, 0x7, RZ, 0xc0, !PT ;  /* 0x0000000710237812 */ /* 0x000fe200078ec0ff */
[----:B------:R-:W-:-:S03]  /*76c0*/  IMAD.MOV.U32 R6, RZ, RZ, RZ ;  /* 0x000000ffff067224 */ /* 0x000fc600078e00ff */
[----:B------:R-:W-:Y:S01]  /*76d0*/  ISETP.GE.U32.AND P1, PT, R0, 0x7, PT ;  /* 0x000000070000780c */ /* 0x000fe20003f26070 */
[----:B------:R-:W-:Y:S01]  /*76e0*/  IMAD.MOV.U32 R0, RZ, RZ, RZ ;  /* 0x000000ffff007224 */ /* 0x000fe200078e00ff */
[----:B------:R-:W-:Y:S01]  /*76f0*/  ISETP.NE.AND P0, PT, R35, RZ, PT ;  /* 0x000000ff2300720c */ /* 0x000fe20003f05270 */
[----:B-1----:R-:W1:Y:S10]  /*7700*/  I2F.F64 R4, UR4 ;  /* 0x0000000400047d12 */ /* 0x002e740008201c00 */
[----:B------:R-:W-:Y:S05]  /*7710*/  @!P1 BRA `(.L_x_137) ;  /* 0x0000000400b89947 */ /* 0x000fea0003800000 */
[----:B------:R-:W-:Y:S01]  /*7720*/  LOP3.LUT R0, R16, 0x7ffffff8, RZ, 0xc0, !PT ;  /* 0x7ffffff810007812 */ /* 0x000fe200078ec0ff */
[----:B------:R-:W-:Y:S02]  /*7730*/  IMAD.MOV.U32 R17, RZ, RZ, RZ ;  /* 0x000000ffff117224 */ /* 0x000fe400078e00ff */
[----:B------:R-:W-:-:S07]  /*7740*/  IMAD.MOV.U32 R6, RZ, RZ, RZ ;  /* 0x000000ffff067224 */ /* 0x000fce00078e00ff */
.L_x_138:
[----:B0-----:R-:W0:Y:S08]  /*7750*/  LDC.64 R8, c[0x0][0x390] ;  /* 0x0000e400ff087b82 */ /* 0x001e300000000a00 */
[----:B------:R-:W2:Y:S01]  /*7760*/  LDC.64 R12, c[0x0][0x388] ;  /* 0x0000e200ff0c7b82 */ /* 0x000ea20000000a00 */
[----:B0-----:R-:W-:-:S05]  /*7770*/  IMAD.WIDE.U32 R8, R17, 0x10, R8 ;  /* 0x0000001011087825 */ /* 0x001fca00078e0008 */
[----:B------:R-:W3:Y:S04]  /*7780*/  LDG.E.64 R10, desc[UR36][R8.64] ;  /* 0x00000024080a7981 */ /* 0x000ee8000c1e1b00 */
[----:B------:R-:W4:Y:S01]  /*7790*/  LDG.E.64 R18, desc[UR36][R8.64+0x8] ;  /* 0x0000082408127981 */ /* 0x000f22000c1e1b00 */
[----:B--2---:R-:W-:-:S05]  /*77a0*/  IMAD.WIDE.U32 R12, R17, 0x10, R12 ;  /* 0x00000010110c7825 */ /* 0x004fca00078e000c */
[----:B------:R-:W2:Y:S04]  /*77b0*/  LDG.E.64 R14, desc[UR36][R12.64] ;  /* 0x000000240c0e7981 */ /* 0x000ea8000c1e1b00 */
[----:B------:R-:W5:Y:S04]  /*77c0*/  LDG.E.64 R20, desc[UR36][R12.64+0x8] ;  /* 0x000008240c147981 */ /* 0x000f68000c1e1b00 */
[----:B------:R-:W5:Y:S04]  /*77d0*/  LDG.E.64 R24, desc[UR36][R12.64+0x10] ;  /* 0x000010240c187981 */ /* 0x000f68000c1e1b00 */
[----:B------:R-:W5:Y:S04]  /*77e0*/  LDG.E.64 R28, desc[UR36][R12.64+0x18] ;  /* 0x000018240c1c7981 */ /* 0x000f68000c1e1b00 */
[----:B---3--:R0:W-:Y:S04]  /*77f0*/  STG.E.64 desc[UR36][R12.64], R10 ;  /* 0x0000000a0c007986 */ /* 0x0081e8000c101b24 */
[----:B----4-:R3:W-:Y:S04]  /*7800*/  STG.E.64 desc[UR36][R12.64+0x8], R18 ;  /* 0x000008120c007986 */ /* 0x0107e8000c101b24 */
[----:B------:R-:W4:Y:S04]  /*7810*/  LDG.E.64 R22, desc[UR36][R8.64+0x10] ;  /* 0x0000102408167981 */ /* 0x000f28000c1e1b00 */
[----:B------:R-:W3:Y:S01]  /*7820*/  LDG.E.64 R26, desc[UR36][R8.64+0x18] ;  /* 0x00001824081a7981 */ /* 0x000ee2000c1e1b00 */
[----:B--2---:R-:W-:-:S02]  /*7830*/  DADD R14, R10, -R14 ;  /* 0x000000000a0e7229 */ /* 0x004fc4000000080e */
[----:B-----5:R-:W-:Y:S01]  /*7840*/  DADD R20, R18, -R20 ;  /* 0x0000000012147229 */ /* 0x020fe20000000814 */
[----:B0-----:R-:W2:Y:S04]  /*7850*/  LDG.E.64 R10, desc[UR36][R12.64+0x20] ;  /* 0x000020240c0a7981 */ /* 0x001ea8000c1e1b00 */
[----:B----4-:R0:W-:Y:S04]  /*7860*/  STG.E.64 desc[UR36][R12.64+0x10], R22 ;  /* 0x000010160c007986 */ /* 0x0101e8000c101b24 */
[----:B---3--:R3:W-:Y:S04]  /*7870*/  STG.E.64 desc[UR36][R12.64+0x18], R26 ;  /* 0x0000181a0c007986 */ /* 0x0087e8000c101b24 */
[----:B------:R-:W4:Y:S04]  /*7880*/  LDG.E.64 R30, desc[UR36][R8.64+0x20] ;  /* 0x00002024081e7981 */ /* 0x000f28000c1e1b00 */
[----:B------:R-:W5:Y:S01]  /*7890*/  LDG.E.64 R32, desc[UR36][R8.64+0x28] ;  /* 0x0000282408207981 */ /* 0x000f62000c1e1b00 */
[----:B-1----:R-:W-:-:S02]  /*78a0*/  DSETP.GT.AND P2, PT, |R14|, R4, PT ;  /* 0x000000040e00722a */ /* 0x002fc40003f44200 */
[----:B------:R-:W-:Y:S01]  /*78b0*/  DADD R24, R22, -R24 ;  /* 0x0000000016187229 */ /* 0x000fe20000000818 */
[----:B------:R-:W3:Y:S04]  /*78c0*/  LDG.E.64 R14, desc[UR36][R12.64+0x28] ;  /* 0x000028240c0e7981 */ /* 0x000ee8000c1e1b00 */
[----:B----4-:R1:W-:Y:S04]  /*78d0*/  STG.E.64 desc[UR36][R12.64+0x20], R30 ;  /* 0x0000201e0c007986 */ /* 0x0103e8000c101b24 */
[----:B-----5:R-:W-:Y:S04]  /*78e0*/  STG.E.64 desc[UR36][R12.64+0x28], R32 ;  /* 0x000028200c007986 */ /* 0x020fe8000c101b24 */
[----:B------:R-:W4:Y:S04]  /*78f0*/  LDG.E.64 R18, desc[UR36][R8.64+0x30] ;  /* 0x0000302408127981 */ /* 0x000f28000c1e1b00 */
[----:B0-----:R-:W5:Y:S01]  /*7900*/  LDG.E.64 R22, desc[UR36][R8.64+0x38] ;  /* 0x0000382408167981 */ /* 0x001f62000c1e1b00 */
[----:B------:R-:W-:-:S02]  /*7910*/  DSETP.GT.AND P5, PT, |R20|, R4, PT ;  /* 0x000000041400722a */ /* 0x000fc40003fa4200 */
[----:B------:R-:W-:Y:S01]  /*7920*/  DSETP.GT.AND P3, PT, |R24|, R4, PT ;  /* 0x000000041800722a */ /* 0x000fe20003f64200 */
[----:B------:R-:W3:Y:S01]  /*7930*/  LDG.E.64 R20, desc[UR36][R12.64+0x30] ;  /* 0x000030240c147981 */ /* 0x000ee2000c1e1b00 */
[----:B------:R-:W-:Y:S02]  /*7940*/  DADD R28, R26, -R28 ;  /* 0x000000001a1c7229 */ /* 0x000fe4000000081c */
[----:B--2---:R-:W-:Y:S01]  /*7950*/  DADD R10, R30, -R10 ;  /* 0x000000001e0a7229 */ /* 0x004fe2000000080a */
[----:B------:R-:W2:Y:S04]  /*7960*/  LDG.E.64 R24, desc[UR36][R12.64+0x38] ;  /* 0x000038240c187981 */ /* 0x000ea8000c1e1b00 */
[----:B----4-:R0:W-:Y:S04]  /*7970*/  STG.E.64 desc[UR36][R12.64+0x30], R18 ;  /* 0x000030120c007986 */ /* 0x0101e8000c101b24 */
[----:B-----5:R4:W-:Y:S04]  /*7980*/  STG.E.64 desc[UR36][R12.64+0x38], R22 ;  /* 0x000038160c007986 */ /* 0x0209e8000c101b24 */
[----:B---3--:R-:W3:Y:S04]  /*7990*/  LDG.E.64 R26, desc[UR36][R8.64+0x40] ;  /* 0x00004024081a7981 */ /* 0x008ee8000c1e1b00 */
[----:B-1----:R-:W5:Y:S01]  /*79a0*/  LDG.E.64 R30, desc[UR36][R8.64+0x48] ;  /* 0x00004824081e7981 */ /* 0x002f62000c1e1b00 */
[----:B------:R-:W-:-:S02]  /*79b0*/  DSETP.GT.AND P4, PT, |R28|, R4, PT ;  /* 0x000000041c00722a */ /* 0x000fc40003f84200 */
[----:B------:R-:W-:Y:S01]  /*79c0*/  DSETP.GT.AND P1, PT, |R10|, R4, PT ;  /* 0x000000040a00722a */ /* 0x000fe20003f24200 */
[----:B------:R-:W4:Y:S01]  /*79d0*/  LDG.E.64 R28, desc[UR36][R12.64+0x48] ;  /* 0x000048240c1c7981 */ /* 0x000f22000c1e1b00 */
[----:B------:R-:W-:Y:S02]  /*79e0*/  DADD R14, R32, -R14 ;  /* 0x00000000200e7229 */ /* 0x000fe4000000080e */
[----:B------:R-:W-:Y:S01]  /*79f0*/  DADD R20, R18, -R20 ;  /* 0x0000000012147229 */ /* 0x000fe20000000814 */
[----:B------:R-:W4:Y:S04]  /*7a00*/  LDG.E.64 R10, desc[UR36][R12.64+0x40] ;  /* 0x000040240c0a7981 */ /* 0x000f28000c1e1b00 */
[----:B---3--:R1:W-:Y:S04]  /*7a10*/  STG.E.64 desc[UR36][R12.64+0x40], R26 ;  /* 0x0000401a0c007986 */ /* 0x0083e8000c101b24 */
[----:B-----5:R3:W-:Y:S04]  /*7a20*/  STG.E.64 desc[UR36][R12.64+0x48], R30 ;  /* 0x0000481e0c007986 */ /* 0x0207e8000c101b24 */
[----:B0-----:R-:W5:Y:S04]  /*7a30*/  LDG.E.64 R18, desc[UR36][R8.64+0x50] ;  /* 0x0000502408127981 */ /* 0x001f68000c1e1b00 */
[----:B------:R-:W4:Y:S01]  /*7a40*/  LDG.E.64 R32, desc[UR36][R8.64+0x58] ;  /* 0x0000582408207981 */ /* 0x000f22000c1e1b00 */
[----:B------:R-:W-:Y:S01]  /*7a50*/  SEL R6, R6, 0x1, !P5 ;  /* 0x0000000106067807 */ /* 0x000fe20006800000 */
[----:B------:R-:W-:-:S02]  /*7a60*/  DSETP.GT.AND P5, PT, |R14|, R4, PT ;  /* 0x000000040e00722a */ /* 0x000fc40003fa4200 */
[----:B------:R-:W3:Y:S01]  /*7a70*/  LDG.E.64 R14, desc[UR36][R12.64+0x58] ;  /* 0x000058240c0e7981 */ /* 0x000ee2000c1e1b00 */
[----:B------:R-:W-:Y:S01]  /*7a80*/  SEL R34, R6, 0x1, !P2 ;  /* 0x0000000106227807 */ /* 0x000fe20005000000 */
[----:B------:R-:W-:Y:S02]  /*7a90*/  DSETP.GT.AND P2, PT, |R20|, R4, PT ;  /* 0x000000041400722a */ /* 0x000fe40003f44200 */
[----:B------:R-:W3:Y:S01]  /*7aa0*/  LDG.E.64 R6, desc[UR36][R12.64+0x50] ;  /* 0x000050240c067981 */ /* 0x000ee2000c1e1b00 */
[----:B--2---:R-:W-:-:S03]  /*7ab0*/  DADD R24, R22, -R24 ;  /* 0x0000000016187229 */ /* 0x004fc60000000818 */
[----:B-----5:R0:W-:Y:S04]  /*7ac0*/  STG.E.64 desc[UR36][R12.64+0x50], R18 ;  /* 0x000050120c007986 */ /* 0x0201e8000c101b24 */
[----:B----4-:R2:W-:Y:S04]  /*7ad0*/  STG.E.64 desc[UR36][R12.64+0x58], R32 ;  /* 0x000058200c007986 */ /* 0x0105e8000c101b24 */
[----:B------:R-:W4:Y:S04]  /*7ae0*/  LDG.E.64 R20, desc[UR36][R8.64+0x60] ;  /* 0x0000602408147981 */ /* 0x000f28000c1e1b00 */
[----:B------:R-:W5:Y:S01]  /*7af0*/  LDG.E.64 R22, desc[UR36][R8.64+0x68] ;  /* 0x0000682408167981 */ /* 0x000f62000c1e1b00 */
[----:B------:R-:W-:Y:S01]  /*7b00*/  DADD R10, R26, -R10 ;  /* 0x000000001a0a7229 */ /* 0x000fe2000000080a */
[----:B------:R-:W-:Y:S01]  /*7b10*/  SEL R34, R34, 0x1, !P4 ;  /* 0x0000000122227807 */ /* 0x000fe20006000000 */
[----:B------:R-:W-:Y:S01]  /*7b20*/  DADD R28, R30, -R28 ;  /* 0x000000001e1c7229 */ /* 0x000fe2000000081c */
[----:B-1----:R-:W2:Y:S02]  /*7b30*/  LDG.E.64 R26, desc[UR36][R12.64+0x70] ;  /* 0x000070240c1a7981 */ /* 0x002ea4000c1e1b00 */
[----:B------:R-:W-:Y:S01]  /*7b40*/  SEL R34, R34, 0x1, !P3 ;  /* 0x0000000122227807 */ /* 0x000fe20005800000 */
[----:B---3--:R-:W-:Y:S01]  /*7b50*/  DADD R6, R18, -R6 ;  /* 0x0000000012067229 */ /* 0x008fe20000000806 */
[----:B------:R-:W3:Y:S01]  /*7b60*/  LDG.E.64 R30, desc[UR36][R12.64+0x78] ;  /* 0x000078240c1e7981 */ /* 0x000ee2000c1e1b00 */
[--C-:B------:R-:W-:Y:S01]  /*7b70*/  DSETP.GT.AND P4, PT, |R10|, R4.reuse, PT ;  /* 0x000000040a00722a */ /* 0x100fe20003f84200 */
[----:B------:R-:W-:Y:S01]  /*7b80*/  SEL R34, R34, 0x1, !P5 ;  /* 0x0000000122227807 */ /* 0x000fe20006800000 */
[--C-:B------:R-:W-:Y:S01]  /*7b90*/  DSETP.GT.AND P3, PT, |R24|, R4.reuse, PT ;  /* 0x000000041800722a */ /* 0x100fe20003f64200 */
[----:B------:R-:W2:Y:S01]  /*7ba0*/  LDG.E.64 R10, desc[UR36][R12.64+0x60] ;  /* 0x000060240c0a7981 */ /* 0x000ea2000c1e1b00 */
[----:B------:R-:W-:-:S03]  /*7bb0*/  DSETP.GT.AND P5, PT, |R28|, R4, PT ;  /* 0x000000041c00722a */ /* 0x000fc60003fa4200 */
[----:B0-----:R-:W3:Y:S04]  /*7bc0*/  LDG.E.64 R18, desc[UR36][R12.64+0x68] ;  /* 0x000068240c127981 */ /* 0x001ee8000c1e1b00 */
[----:B----4-:R4:W-:Y:S04]  /*7bd0*/  STG.E.64 desc[UR36][R12.64+0x60], R20 ;  /* 0x000060140c007986 */ /* 0x0109e8000c101b24 */
[----:B-----5:R4:W-:Y:S04]  /*7be0*/  STG.E.64 desc[UR36][R12.64+0x68], R22 ;  /* 0x000068160c007986 */ /* 0x0209e8000c101b24 */
[----:B------:R-:W5:Y:S04]  /*7bf0*/  LDG.E.64 R24, desc[UR36][R8.64+0x70] ;  /* 0x0000702408187981 */ /* 0x000f68000c1e1b00 */
[----:B------:R-:W4:Y:S01]  /*7c00*/  LDG.E.64 R28, desc[UR36][R8.64+0x78] ;  /* 0x00007824081c7981 */ /* 0x000f22000c1e1b00 */
[----:B------:R-:W-:-:S04]  /*7c10*/  SEL R34, R34, 0x1, !P1 ;  /* 0x0000000122227807 */ /* 0x000fc80004800000 */
[----:B------:R-:W-:-:S04]  /*7c20*/  SEL R34, R34, 0x1, !P3 ;  /* 0x0000000122227807 */ /* 0x000fc80005800000 */
[----:B------:R-:W-:Y:S01]  /*7c30*/  SEL R34, R34, 0x1, !P2 ;  /* 0x0000000122227807 */ /* 0x000fe20005000000 */
[----:B------:R-:W-:-:S03]  /*7c40*/  DADD R14, R32, -R14 ;  /* 0x00000000200e7229 */ /* 0x000fc6000000080e */
[----:B------:R-:W-:Y:S01]  /*7c50*/  SEL R34, R34, 0x1, !P5 ;  /* 0x0000000122227807 */ /* 0x000fe20006800000 */
[----:B---3--:R-:W-:Y:S01]  /*7c60*/  DADD R18, R22, -R18 ;  /* 0x0000000016127229 */ /* 0x008fe20000000812 */
[----:B------:R-:W-:-:S03]  /*7c70*/  VIADD R17, R17, 0x8 ;  /* 0x0000000811117836 */ /* 0x000fc60000000000 */
[--C-:B------:R-:W-:Y:S01]  /*7c80*/  DSETP.GT.AND P2, PT, |R14|, R4.reuse, PT ;  /* 0x000000040e00722a */ /* 0x100fe20003f44200 */
[----:B------:R-:W-:Y:S01]  /*7c90*/  SEL R34, R34, 0x1, !P4 ;  /* 0x0000000122227807 */ /* 0x000fe20006000000 */
[----:B------:R-:W-:Y:S02]  /*7ca0*/  DSETP.GT.AND P1, PT, |R6|, R4, PT ;  /* 0x000000040600722a */ /* 0x000fe40003f24200 */
[----:B--2---:R-:W-:Y:S02]  /*7cb0*/  DADD R10, R20, -R10 ;  /* 0x00000000140a7229 */ /* 0x004fe4000000080a */
[----:B------:R-:W-:Y:S01]  /*7cc0*/  SEL R34, R34, 0x1, !P2 ;  /* 0x0000000122227807 */ /* 0x000fe20005000000 */
[----:B------:R-:W-:-:S03]  /*7cd0*/  DSETP.GT.AND P4, PT, |R18|, R4, PT ;  /* 0x000000041200722a */ /* 0x000fc60003f84200 */
[----:B------:R-:W-:Y:S02]  /*7ce0*/  SEL R34, R34, 0x1, !P1 ;  /* 0x0000000122227807 */ /* 0x000fe40004800000 */
[----:B------:R-:W-:Y:S02]  /*7cf0*/  DSETP.GT.AND P1, PT, |R10|, R4, PT ;  /* 0x000000040a00722a */ /* 0x000fe40003f24200 */
[----:B------:R-:W-:-:S04]  /*7d00*/  SEL R34, R34, 0x1, !P4 ;  /* 0x0000000122227807 */ /* 0x000fc80006000000 */
[----:B------:R-:W-:Y:S01]  /*7d10*/  SEL R34, R34, 0x1, !P1 ;  /* 0x0000000122227807 */ /* 0x000fe20004800000 */
[----:B-----5:R-:W-:Y:S02]  /*7d20*/  DADD R26, R24, -R26 ;  /* 0x00000000181a7229 */ /* 0x020fe4000000081a */
[----:B----4-:R-:W-:-:S08]  /*7d30*/  DADD R30, R28, -R30 ;  /* 0x000000001c1e7229 */ /* 0x010fd0000000081e */
[----:B------:R-:W-:Y:S02]  /*7d40*/  DSETP.MAX.AND P5, P3, |R26|, |R30|, PT ;  /* 0x4000001e1a00722a */ /* 0x000fe40003baf200 */
[----:B------:R-:W-:Y:S01]  /*7d50*/  IMAD.MOV.U32 R8, RZ, RZ, R31 ;  /* 0x000000ffff087224 */ /* 0x000fe200078e001f */
[----:B------:R2:W-:Y:S01]  /*7d60*/  STG.E.64 desc[UR36][R12.64+0x70], R24 ;  /* 0x000070180c007986 */ /* 0x0005e2000c101b24 */
[----:B------:R-:W-:-:S03]  /*7d70*/  IMAD.MOV.U32 R6, RZ, RZ, R26 ;  /* 0x000000ffff067224 */ /* 0x000fc600078e001a */
[----:B------:R2:W-:Y:S01]  /*7d80*/  STG.E.64 desc[UR36][R12.64+0x78], R28 ;  /* 0x0000781c0c007986 */ /* 0x0005e2000c101b24 */
[----:B------:R-:W-:Y:S02]  /*7d90*/  FSEL R7, |R27|, |R8|, P5 ;  /* 0x400000081b077208 */ /* 0x000fe40002800200 */
[----:B------:R-:W-:-:S04]  /*7da0*/  SEL R6, R6, R30, P5 ;  /* 0x0000001e06067207 */ /* 0x000fc80002800000 */
[----:B------:R-:W-:Y:S02]  /*7db0*/  @P3 LOP3.LUT R7, R8, 0x80000, RZ, 0xfc, !PT ;  /* 0x0008000008073812 */ /* 0x000fe400078efcff */
[----:B------:R-:W-:-:S04]  /*7dc0*/  ISETP.NE.AND P3, PT, R17, R0, PT ;  /* 0x000000001100720c */ /* 0x000fc80003f65270 */
[----:B------:R-:W-:-:S06]  /*7dd0*/  DSETP.GT.AND P2, PT, R6, R4, PT ;  /* 0x000000040600722a */ /* 0x000fcc0003f44000 */
[----:B------:R-:W-:-:S03]  /*7de0*/  SEL R6, R34, 0x1, !P2 ;  /* 0x0000000122067807 */ /* 0x000fc60005000000 */
[----:B--2---:R-:W-:Y:S05]  /*7df0*/  @P3 BRA `(.L_x_138) ;  /* 0xfffffff800543947 */ /* 0x004fea000383ffff */
.L_x_137:
[----:B------:R-:W-:Y:S05]  /*7e00*/  @!P0 BRA `(.L_x_139) ;  /* 0x0000000400e48947 */ /* 0x000fea0003800000 */
[----:B------:R-:W-:Y:S02]  /*7e10*/  ISETP.GE.U32.AND P1, PT, R35, 0x4, PT ;  /* 0x000000042300780c */ /* 0x000fe40003f26070 */
[----:B------:R-:W-:-:S04]  /*7e20*/  LOP3.LUT R17, R16, 0x3, RZ, 0xc0, !PT ;  /* 0x0000000310117812 */ /* 0x000fc800078ec0ff */
[----:B------:R-:W-:-:S07]  /*7e30*/  ISETP.NE.AND P0, PT, R17, RZ, PT ;  /* 0x000000ff1100720c */ /* 0x000fce0003f05270 */
[----:B------:R-:W-:Y:S06]  /*7e40*/  @!P1 BRA `(.L_x_140) ;  /* 0x0000000000e89947 */ /* 0x000fec0003800000 */
        /* <DEDUP_REMOVED lines=10> */
[----:B------:R-:W5:Y:S04]  /*7ef0*/  LDG.E.64 R36, desc[UR36][R12.64+0x38] ;  /* 0x000038240c247981 */ /* 0x000f68000c1e1b00 */
[----:B---3--:R0:W-:Y:S04]  /*7f00*/  STG.E.64 desc[UR36][R12.64], R10 ;  /* 0x0000000a0c007986 */ /* 0x0081e8000c101b24 */
[----:B----4-:R-:W-:Y:S04]  /*7f10*/  STG.E.64 desc[UR36][R12.64+0x8], R18 ;  /* 0x000008120c007986 */ /* 0x010fe8000c101b24 */
[----:B------:R-:W3:Y:S04]  /*7f20*/  LDG.E.64 R22, desc[UR36][R8.64+0x10] ;  /* 0x0000102408167981 */ /* 0x000ee8000c1e1b00 */
[----:B------:R-:W4:Y:S01]  /*7f30*/  LDG.E.64 R26, desc[UR36][R8.64+0x18] ;  /* 0x00001824081a7981 */ /* 0x000f22000c1e1b00 */
[----:B--2---:R-:W-:-:S02]  /*7f40*/  DADD R14, R10, -R14 ;  /* 0x000000000a0e7229 */ /* 0x004fc4000000080e */
[----:B-----5:R-:W-:Y:S01]  /*7f50*/  DADD R20, R18, -R20 ;  /* 0x0000000012147229 */ /* 0x020fe20000000814 */
[----:B0-----:R-:W2:Y:S04]  /*7f60*/  LDG.E.64 R10, desc[UR36][R12.64+0x20] ;  /* 0x000020240c0a7981 */ /* 0x001ea8000c1e1b00 */
[----:B---3--:R0:W-:Y:S04]  /*7f70*/  STG.E.64 desc[UR36][R12.64+0x10], R22 ;  /* 0x000010160c007986 */ /* 0x0081e8000c101b24 */
[----:B----4-:R3:W-:Y:S04]  /*7f80*/  STG.E.64 desc[UR36][R12.64+0x18], R26 ;  /* 0x0000181a0c007986 */ /* 0x0107e8000c101b24 */
[----:B------:R-:W4:Y:S04]  /*7f90*/  LDG.E.64 R30, desc[UR36][R8.64+0x20] ;  /* 0x00002024081e7981 */ /* 0x000f28000c1e1b00 */
[----:B------:R-:W5:Y:S01]  /*7fa0*/  LDG.E.64 R32, desc[UR36][R8.64+0x28] ;  /* 0x0000282408207981 */ /* 0x000f62000c1e1b00 */
[----:B-1----:R-:W-:-:S02]  /*7fb0*/  DSETP.GT.AND P5, PT, |R14|, R4, PT ;  /* 0x000000040e00722a */ /* 0x002fc40003fa4200 */
[----:B------:R-:W-:Y:S01]  /*7fc0*/  DADD R24, R22, -R24 ;  /* 0x0000000016187229 */ /* 0x000fe20000000818 */
[----:B------:R-:W2:Y:S04]  /*7fd0*/  LDG.E.64 R14, desc[UR36][R12.64+0x28] ;  /* 0x000028240c0e7981 */ /* 0x000ea8000c1e1b00 */
[----:B0-----:R-:W3:Y:S04]  /*7fe0*/  LDG.E.64 R22, desc[UR36][R12.64+0x30] ;  /* 0x000030240c167981 */ /* 0x001ee8000c1e1b00 */
[----:B----4-:R4:W-:Y:S04]  /*7ff0*/  STG.E.64 desc[UR36][R12.64+0x20], R30 ;  /* 0x0000201e0c007986 */ /* 0x0109e8000c101b24 */
[----:B-----5:R4:W-:Y:S04]  /*8000*/  STG.E.64 desc[UR36][R12.64+0x28], R32 ;  /* 0x000028200c007986 */ /* 0x0209e8000c101b24 */
[----:B------:R-:W3:Y:S04]  /*8010*/  LDG.E.64 R18, desc[UR36][R8.64+0x30] ;  /* 0x0000302408127981 */ /* 0x000ee8000c1e1b00 */
[----:B------:R-:W5:Y:S01]  /*8020*/  LDG.E.64 R34, desc[UR36][R8.64+0x38] ;  /* 0x0000382408227981 */ /* 0x000f62000c1e1b00 */
[----:B------:R-:W-:-:S02]  /*8030*/  DSETP.GT.AND P2, PT, |R20|, R4, PT ;  /* 0x000000041400722a */ /* 0x000fc40003f44200 */
[----:B------:R-:W-:Y:S02]  /*8040*/  DADD R28, R26, -R28 ;  /* 0x000000001a1c7229 */ /* 0x000fe4000000081c */
[----:B--2---:R-:W-:Y:S02]  /*8050*/  DADD R14, R32, -R14 ;  /* 0x00000000200e7229 */ /* 0x004fe4000000080e */
[----:B------:R-:W-:-:S04]  /*8060*/  SEL R6, R6, 0x1, !P2 ;  /* 0x0000000106067807 */ /* 0x000fc80005000000 */
[--C-:B------:R-:W-:Y:S01]  /*8070*/  DSETP.GT.AND P4, PT, |R28|, R4.reuse, PT ;  /* 0x000000041c00722a */ /* 0x100fe20003f84200 */
[----:B------:R-:W-:Y:S01]  /*8080*/  SEL R6, R6, 0x1, !P5 ;  /* 0x0000000106067807 */ /* 0x000fe20006800000 */
[--C-:B------:R-:W-:Y:S02]  /*8090*/  DSETP.GT.AND P5, PT, |R14|, R4.reuse, PT ;  /* 0x000000040e00722a */ /* 0x100fe40003fa4200 */
[----:B------:R-:W-:Y:S02]  /*80a0*/  DSETP.GT.AND P1, PT, |R24|, R4, PT ;  /* 0x000000041800722a */ /* 0x000fe40003f24200 */
[----:B------:R-:W-:Y:S01]  /*80b0*/  SEL R7, R6, 0x1, !P4 ;  /* 0x0000000106077807 */ /* 0x000fe20006000000 */
[----:B------:R-:W-:-:S03]  /*80c0*/  DADD R10, R30, -R10 ;  /* 0x000000001e0a7229 */ /* 0x000fc6000000080a */
[----:B------:R-:W-:-:S05]  /*80d0*/  SEL R7, R7, 0x1, !P1 ;  /* 0x0000000107077807 */ /* 0x000fca0004800000 */
[----:B------:R-:W-:Y:S01]  /*80e0*/  DSETP.GT.AND P1, PT, |R10|, R4, PT ;  /* 0x000000040a00722a */ /* 0x000fe20003f24200 */
[----:B------:R-:W-:Y:S01]  /*80f0*/  VIADD R0, R0, 0x4 ;  /* 0x0000000400007836 */ /* 0x000fe20000000000 */
[----:B---3--:R-:W-:Y:S02]  /*8100*/  DADD R22, R18, -R22 ;  /* 0x0000000012167229 */ /* 0x008fe40000000816 */
[----:B-----5:R-:W-:-:S08]  /*8110*/  DADD R36, R34, -R36 ;  /* 0x0000000022247229 */ /* 0x020fd00000000824 */
        /* <DEDUP_REMOVED lines=8> */
[----:B------:R-:W-:-:S03]  /*81a0*/  SEL R8, R7, 0x1, !P5 ;  /* 0x0000000107087807 */ /* 0x000fc60006800000 */
[----:B------:R-:W-:Y:S01]  /*81b0*/  IMAD.MOV.U32 R7, RZ, RZ, R23 ;  /* 0x000000ffff077224 */ /* 0x000fe200078e0017 */
[----:B------:R-:W-:-:S05]  /*81c0*/  SEL R8, R8, 0x1, !P1 ;  /* 0x0000000108087807 */ /* 0x000fca0004800000 */
[----:B------:R-:W-:-:S06]  /*81d0*/  DSETP.GT.AND P2, PT, R6, R4, PT ;  /* 0x000000040600722a */ /* 0x000fcc0003f44000 */
[----:B----4-:R-:W-:-:S08]  /*81e0*/  SEL R6, R8, 0x1, !P2 ;  /* 0x0000000108067807 */ /* 0x010fd00005000000 */
.L_x_140:
[----:B------:R-:W-:Y:S05]  /*81f0*/  @!P0 BRA `(.L_x_139) ;  /* 0x0000000000e88947 */ /* 0x000fea0003800000 */
[----:B------:R-:W-:Y:S02]  /*8200*/  ISETP.NE.AND P1, PT, R17, 0x1, PT ;  /* 0x000000011100780c */ /* 0x000fe40003f25270 */
[----:B------:R-:W-:-:S04]  /*8210*/  LOP3.LUT R7, R16, 0x1, RZ, 0xc0, !PT ;  /* 0x0000000110077812 */ /* 0x000fc800078ec0ff */
[----:B------:R-:W-:-:S07]  /*8220*/  ISETP.NE.U32.AND P0, PT, R7, 0x1, PT ;  /* 0x000000010700780c */ /* 0x000fce0003f05070 */
        /* <DEDUP_REMOVED lines=11> */
[----:B---3--:R-:W-:Y:S04]  /*82e0*/  STG.E.64 desc[UR36][R28.64], R8 ;  /* 0x000000081c007986 */ /* 0x008fe8000c101b24 */
[----:B----4-:R0:W-:Y:S04]  /*82f0*/  STG.E.64 desc[UR36][R28.64+0x8], R12 ;  /* 0x0000080c1c007986 */ /* 0x0101e8000c101b24 */
[----:B------:R-:W3:Y:S04]  /*8300*/  LDG.E.64 R18, desc[UR36][R26.64+0x10] ;  /* 0x000010241a127981 */ /* 0x000ee8000c1e1b00 */
[----:B------:R-:W4:Y:S01]  /*8310*/  LDG.E.64 R22, desc[UR36][R26.64+0x18] ;  /* 0x000018241a167981 */ /* 0x000f22000c1e1b00 */
[----:B--2---:R-:W-:Y:S01]  /*8320*/  DADD R10, R8, -R10 ;  /* 0x00000000080a7229 */ /* 0x004fe2000000080a */
[----:B------:R-:W-:Y:S01]  /*8330*/  VIADD R0, R0, 0x2 ;  /* 0x0000000200007836 */ /* 0x000fe20000000000 */
[----:B-----5:R-:W-:-:S08]  /*8340*/  DADD R14, R12, -R14 ;  /* 0x000000000c0e7229 */ /* 0x020fd0000000080e */
[----:B-1----:R-:W-:-:S06]  /*8350*/  DSETP.GT.AND P2, PT, |R14|, R4, PT ;  /* 0x000000040e00722a */ /* 0x002fcc0003f44200 */
[----:B------:R-:W-:Y:S01]  /*8360*/  SEL R6, R6, 0x1, !P2 ;  /* 0x0000000106067807 */ /* 0x000fe20005000000 */
[----:B---3--:R-:W-:Y:S01]  /*8370*/  DADD R20, R18, -R20 ;  /* 0x0000000012147229 */ /* 0x008fe20000000814 */
[----:B------:R2:W-:Y:S01]  /*8380*/  STG.E.64 desc[UR36][R28.64+0x10], R18 ;  /* 0x000010121c007986 */ /* 0x0005e2000c101b24 */
[----:B----4-:R-:W-:-:S03]  /*8390*/  DADD R24, R22, -R24 ;  /* 0x0000000016187229 */ /* 0x010fc60000000818 */
[----:B------:R2:W-:Y:S05]  /*83a0*/  STG.E.64 desc[UR36][R28.64+0x18], R22 ;  /* 0x000018161c007986 */ /* 0x0005ea000c101b24 */
[----:B------:R-:W-:Y:S01]  /*83b0*/  IMAD.MOV.U32 R7, RZ, RZ, R21 ;  /* 0x000000ffff077224 */ /* 0x000fe200078e0015 */
[----:B------:R-:W-:Y:S01]  /*83c0*/  DSETP.MAX.AND P1, P3, |R20|, |R24|, PT ;  /* 0x400000181400722a */ /* 0x000fe20003b2f200 */
[----:B0-----:R-:W-:-:S05]  /*83d0*/  IMAD.MOV.U32 R12, RZ, RZ, R25 ;  /* 0x000000ffff0c7224 */ /* 0x001fca00078e0019 */
[----:B------:R-:W-:Y:S02]  /*83e0*/  SEL R8, R20, R24, P1 ;  /* 0x0000001814087207 */ /* 0x000fe40000800000 */
[----:B------:R-:W-:Y:S01]  /*83f0*/  FSEL R9, |R7|, |R12|, P1 ;  /* 0x4000000c07097208 */ /* 0x000fe20000800200 */
[----:B------:R-:W-:-:S05]  /*8400*/  DSETP.GT.AND P1, PT, |R10|, R4, PT ;  /* 0x000000040a00722a */ /* 0x000fca0003f24200 */
[----:B------:R-:W-:Y:S02]  /*8410*/  @P3 LOP3.LUT R9, R12, 0x80000, RZ, 0xfc, !PT ;  /* 0x000800000c093812 */ /* 0x000fe400078efcff */
[----:B------:R-:W-:-:S04]  /*8420*/  SEL R6, R6, 0x1, !P1 ;  /* 0x0000000106067807 */ /* 0x000fc80004800000 */
[----:B------:R-:W-:-:S06]  /*8430*/  DSETP.GT.AND P2, PT, R8, R4, PT ;  /* 0x000000040800722a */ /* 0x000fcc0003f44000 */
[----:B--2---:R-:W-:-:S08]  /*8440*/  SEL R6, R6, 0x1, !P2 ;  /* 0x0000000106067807 */ /* 0x004fd00005000000 */
.L_x_141:
[----:B------:R-:W-:Y:S05]  /*8450*/  @P0 BRA `(.L_x_139) ;  /* 0x0000000000500947 */ /* 0x000fea0003800000 */
[----:B0-----:R-:W0:Y:S08]  /*8460*/  LDC.64 R8, c[0x0][0x390] ;  /* 0x0000e400ff087b82 */ /* 0x001e300000000a00 */
[----:B------:R-:W2:Y:S01]  /*8470*/  LDC.64 R12, c[0x0][0x388] ;  /* 0x0000e200ff0c7b82 */ /* 0x000ea20000000a00 */
[----:B0-----:R-:W-:-:S05]  /*8480*/  IMAD.WIDE.U32 R8, R0, 0x10, R8 ;  /* 0x0000001000087825 */ /* 0x001fca00078e0008 */
[----:B------:R-:W3:Y:S01]  /*8490*/  LDG.E.64 R10, desc[UR36][R8.64] ;  /* 0x00000024080a7981 */ /* 0x000ee2000c1e1b00 */
[----:B--2---:R-:W-:-:S03]  /*84a0*/  IMAD.WIDE.U32 R12, R0, 0x10, R12 ;  /* 0x00000010000c7825 */ /* 0x004fc600078e000c */
[----:B------:R-:W2:Y:S04]  /*84b0*/  LDG.E.64 R18, desc[UR36][R8.64+0x8] ;  /* 0x0000082408127981 */ /* 0x000ea8000c1e1b00 */
[----:B------:R-:W3:Y:S04]  /*84c0*/  LDG.E.64 R14, desc[UR36][R12.64] ;  /* 0x000000240c0e7981 */ /* 0x000ee8000c1e1b00 */
[----:B------:R-:W2:Y:S01]  /*84d0*/  LDG.E.64 R20, desc[UR36][R12.64+0x8] ;  /* 0x000008240c147981 */ /* 0x000ea2000c1e1b00 */
[----:B---3--:R-:W-:Y:S02]  /*84e0*/  DADD R14, R10, -R14 ;  /* 0x000000000a0e7229 */ /* 0x008fe4000000080e */
[----:B--2---:R-:W-:Y:S01]  /*84f0*/  DADD R20, R18, -R20 ;  /* 0x0000000012147229 */ /* 0x004fe20000000814 */
[----:B------:R2:W-:Y:S07]  /*8500*/  STG.E.64 desc[UR36][R12.64], R10 ;  /* 0x0000000a0c007986 */ /* 0x0005ee000c101b24 */
[----:B------:R-:W-:Y:S01]  /*8510*/  DSETP.MAX.AND P0, P1, |R14|, |R20|, PT ;  /* 0x400000140e00722a */ /* 0x000fe2000390f200 */
[----:B------:R2:W-:Y:S01]  /*8520*/  STG.E.64 desc[UR36][R12.64+0x8], R18 ;  /* 0x000008120c007986 */ /* 0x0005e2000c101b24 */
[----:B------:R-:W-:-:S02]  /*8530*/  IMAD.MOV.U32 R0, RZ, RZ, R15 ;  /* 0x000000ffff007224 */ /* 0x000fc400078e000f */
[----:B------:R-:W-:Y:S02]  /*8540*/  IMAD.MOV.U32 R7, RZ, RZ, R21 ;  /* 0x000000ffff077224 */ /* 0x000fe400078e0015 */
[----:B------:R-:W-:-:S03]  /*8550*/  SEL R8, R14, R20, P0 ;  /* 0x000000140e087207 */ /* 0x000fc60000000000 */
[----:B------:R-:W-:-:S05]  /*8560*/  FSEL R9, |R0|, |R7|, P0 ;  /* 0x4000000700097208 */ /* 0x000fca0000000200 */
[----:B------:R-:W-:-:S06]  /*8570*/  @P1 LOP3.LUT R9, R7, 0x80000, RZ, 0xfc, !PT ;  /* 0x0008000007091812 */ /* 0x000fcc00078efcff */
[----:B-1----:R-:W-:-:S06]  /*8580*/  DSETP.GT.AND P0, PT, R8, R4, PT ;  /* 0x000000040800722a */ /* 0x002fcc0003f04000 */
[----:B--2---:R-:W-:-:S08]  /*8590*/  SEL R6, R6, 0x1, !P0 ;  /* 0x0000000106067807 */ /* 0x004fd00004000000 */
.L_x_139:
[----:B------:R-:W-:-:S07]  /*85a0*/  LOP3.LUT R7, R6, 0x1, RZ, 0x3c, !PT ;  /* 0x0000000106077812 */ /* 0x000fce00078e3cff */
.L_x_136:
[----:B-1----:R-:W1:Y:S01]  /*85b0*/  LDC.64 R4, c[0x0][0x3b8] ;  /* 0x0000ee00ff047b82 */ /* 0x002e620000000a00 */
[----:B------:R-:W-:Y:S01]  /*85c0*/  ISETP.NE.AND P0, PT, R7, RZ, PT ;  /* 0x000000ff0700720c */ /* 0x000fe20003f05270 */
[----:B------:R-:W2:Y:S01]  /*85d0*/  LDCU.64 UR40, c[0x0][0x390] ;  /* 0x00007200ff2877ac */ /* 0x000ea20008000a00 */
[----:B-1----:R1:W-:Y:S11]  /*85e0*/  STG.E desc[UR36][R4.64], R7 ;  /* 0x0000000704007986 */ /* 0x0023f6000c101924 */
[----:B--2---:R-:W-:Y:S05]  /*85f0*/  @!P0 BRA `(.L_x_142) ;  /* 0x0000001c00488947 */ /* 0x004fea0003800000 */
[----:B0-----:R-:W2:Y:S01]  /*8600*/  LDG.E R8, desc[UR36][R2.64] ;  /* 0x0000002402087981 */ /* 0x001ea2000c1e1900 */
[----:B------:R-:W-:Y:S01]  /*8610*/  IMAD.MOV.U32 R9, RZ, RZ, 0xa ;  /* 0x0000000aff097424 */ /* 0x000fe200078e00ff */
[----:B------:R-:W-:Y:S01]  /*8620*/  MOV R0, 0x0 ;  /* 0x0000000000007802 */ /* 0x000fe20000000f00 */
[----:B------:R-:W0:Y:S01]  /*8630*/  LDCU.64 UR4, c[0x4][0x10] ;  /* 0x01000200ff0477ac */ /* 0x000e220008000a00 */
[----:B------:R-:W-:Y:S02]  /*8640*/  IMAD.U32 R6, RZ, RZ, UR39 ;  /* 0x00000027ff067e24 */ /* 0x000fe4000f8e00ff */
[----:B------:R3:W4:Y:S01]  /*8650*/  LDC.64 R10, c[0x4][R0] ;  /* 0x01000000000a7b82 */ /* 0x0007220000000a00 */
[----:B-1----:R-:W-:Y:S02]  /*8660*/  IMAD.U32 R7, RZ, RZ, UR38 ;  /* 0x00000026ff077e24 */ /* 0x002fe4000f8e00ff */
[----:B0-----:R-:W-:Y:S02]  /*8670*/  IMAD.U32 R4, RZ, RZ, UR4 ;  /* 0x00000004ff047e24 */ /* 0x001fe4000f8e00ff */
[----:B------:R-:W-:Y:S01]  /*8680*/  IMAD.U32 R5, RZ, RZ, UR5 ;  /* 0x00000005ff057e24 */ /* 0x000fe2000f8e00ff */
[----:B--2-4-:R3:W-:Y:S06]  /*8690*/  STL.64 [R1], R8 ;  /* 0x0000000801007387 */ /* 0x0147ec0000100a00 */
[----:B------:R-:W-:-:S07]  /*86a0*/  LEPC R20, `(.L_x_143) ;  /* 0x000000001014794e */ /* 0x000fce0000000000 */
[----:B---3--:R-:W-:Y:S05]  /*86b0*/  CALL.ABS.NOINC R10 ;  /* 0x000000000a007343 */ /* 0x008fea0003c00000 */
.L_x_143:
[----:B------:R-:W-:Y:S01]  /*86c0*/  ISETP.GE.AND P6, PT, R16, 0x1, PT ;  /* 0x000000011000780c */ /* 0x000fe20003fc6270 */
[----:B------:R-:W-:-:S12]  /*86d0*/  BSSY.RECONVERGENT B6, `(.L_x_142) ;  /* 0x00001c4000067945 */ /* 0x000fd80003800200 */
[----:B------:R-:W-:Y:S05]  /*86e0*/  @!P6 BRA `(.L_x_144) ;  /* 0x0000001c0008e947 */ /* 0x000fea0003800000 */
[----:B------:R-:W0:Y:S02]  /*86f0*/  LDC R0, c[0x0][0x3a8] ;  /* 0x0000ea00ff007b82 */ /* 0x000e240000000800 */
[C---:B0-----:R-:W-:Y:S01]  /*8700*/  VIADD R2, R0.reuse, 0xffffffff ;  /* 0xffffffff00027836 */ /* 0x041fe20000000000 */
[----:B------:R-:W-:-:S04]  /*8710*/  LOP3.LUT R22, R0, 0xf, RZ, 0xc0, !PT ;  /* 0x0000000f00167812 */ /* 0x000fc800078ec0ff */
[----:B------:R-:W-:Y:S01]  /*8720*/  ISETP.GE.U32.AND P0, PT, R2, 0xf, PT ;  /* 0x0000000f0200780c */ /* 0x000fe20003f06070 */
[----:B------:R-:W-:-:S12]  /*8730*/  IMAD.MOV.U32 R2, RZ, RZ, RZ ;  /* 0x000000ffff027224 */ /* 0x000fd800078e00ff */
[----:B------:R-:W-:Y:S05]  /*8740*/  @!P0 BRA `(.L_x_145) ;  /* 0x0000000c00a48947 */ /* 0x000fea0003800000 */
[----:B------:R-:W-:Y:S01]  /*8750*/  BSSY.RECONVERGENT B7, `(.L_x_145) ;  /* 0x00000e8000077945 */ /* 0x000fe20003800200 */
[----:B------:R-:W-:Y:S01]  /*8760*/  LOP3.LUT R2, R0, 0x7ffffff0, RZ, 0xc0, !PT ;  /* 0x7ffffff000027812 */ /* 0x000fe200078ec0ff */
[----:B------:R-:W-:-:S07]  /*8770*/  IMAD.MOV.U32 R16, RZ, RZ, RZ ;  /* 0x000000ffff107224 */ /* 0x000fce00078e00ff */
.L_x_162:
[----:B------:R-:W0:Y:S01]  /*8780*/  LDC.64 R18, c[0x0][0x388] ;  /* 0x0000e200ff127b82 */ /* 0x000e220000000a00 */
[----:B------:R-:W-:Y:S01]  /*8790*/  MOV R17, 0x0 ;  /* 0x0000000000117802 */ /* 0x000fe20000000f00 */
[----:B------:R-:W1:Y:S01]  /*87a0*/  LDCU.64 UR4, c[0x4][0x18] ;  /* 0x01000300ff0477ac */ /* 0x000e620008000a00 */
[----:B0-----:R-:W-:-:S05]  /*87b0*/  IMAD.WIDE.U32 R18, R16, 0x10, R18 ;  /* 0x0000001010127825 */ /* 0x001fca00078e0012 */
[----:B------:R-:W2:Y:S04]  /*87c0*/  LDG.E.64 R8, desc[UR36][R18.64] ;  /* 0x0000002412087981 */ /* 0x000ea8000c1e1b00 */
[----:B------:R-:W3:Y:S01]  /*87d0*/  LDG.E.64 R10, desc[UR36][R18.64+0x8] ;  /* 0x00000824120a7981 */ /* 0x000ee2000c1e1b00 */
[----:B------:R0:W4:Y:S01]  /*87e0*/  LDC.64 R12, c[0x4][R17] ;  /* 0x01000000110c7b82 */ /* 0x0001220000000a00 */
[----:B-1----:R-:W-:Y:S02]  /*87f0*/  IMAD.U32 R4, RZ, RZ, UR4 ;  /* 0x00000004ff047e24 */ /* 0x002fe4000f8e00ff */
[----:B------:R0:W-:Y:S01]  /*8800*/  STL [R1], R16 ;  /* 0x0000001001007387 */ /* 0x0001e20000100800 */
[----:B------:R-:W-:Y:S02]  /*8810*/  IMAD.U32 R5, RZ, RZ, UR5 ;  /* 0x00000005ff057e24 */ /* 0x000fe4000f8e00ff */
[----:B------:R-:W-:-:S02]  /*8820*/  IMAD.U32 R6, RZ, RZ, UR39 ;  /* 0x00000027ff067e24 */ /* 0x000fc4000f8e00ff */
[----:B------:R-:W-:Y:S01]  /*8830*/  IMAD.U32 R7, RZ, RZ, UR38 ;  /* 0x00000026ff077e24 */ /* 0x000fe2000f8e00ff */
[----:B--2---:R0:W-:Y:S04]  /*8840*/  STL.64 [R1+0x8], R8 ;  /* 0x0000080801007387 */ /* 0x0041e80000100a00 */
[----:B---34-:R0:W-:Y:S02]  /*8850*/  STL.64 [R1+0x10], R10 ;  /* 0x0000100a01007387 */ /* 0x0181e40000100a00 */
[----:B------:R-:W-:-:S07]  /*8860*/  LEPC R20, `(.L_x_146) ;  /* 0x000000001014794e */ /* 0x000fce0000000000 */
[----:B0-----:R-:W-:Y:S05]  /*8870*/  CALL.ABS.NOINC R12 ;  /* 0x000000000c007343 */ /* 0x001fea0003c00000 */
.L_x_146:
[----:B------:R-:W2:Y:S04]  /*8880*/  LDG.E.64 R8, desc[UR36][R18.64+0x10] ;  /* 0x0000102412087981 */ /* 0x000ea8000c1e1b00 */
[----:B------:R-:W3:Y:S01]  /*8890*/  LDG.E.64 R10, desc[UR36][R18.64+0x18] ;  /* 0x00001824120a7981 */ /* 0x000ee2000c1e1b00 */
[----:B------:R-:W-:Y:S01]  /*88a0*/  VIADD R0, R16, 0x1 ;  /* 0x0000000110007836 */ /* 0x000fe20000000000 */
[----:B------:R0:W1:Y:S01]  /*88b0*/  LDC.64 R12, c[0x4][R17] ;  /* 0x01000000110c7b82 */ /* 0x0000620000000a00 */
[----:B------:R-:W4:Y:S01]  /*88c0*/  LDCU.64 UR4, c[0x4][0x18] ;  /* 0x01000300ff0477ac */ /* 0x000f220008000a00 */
[----:B------:R-:W-:Y:S02]  /*88d0*/  IMAD.U32 R6, RZ, RZ, UR39 ;  /* 0x00000027ff067e24 */ /* 0x000fe4000f8e00ff */
[----:B------:R0:W-:Y:S01]  /*88e0*/  STL [R1], R0 ;  /* 0x0000000001007387 */ /* 0x0001e20000100800 */
[----:B------:R-:W-:-:S02]  /*88f0*/  IMAD.U32 R7, RZ, RZ, UR38 ;  /* 0x00000026ff077e24 */ /* 0x000fc4000f8e00ff */
[----:B----4-:R-:W-:Y:S02]  /*8900*/  IMAD.U32 R4, RZ, RZ, UR4 ;  /* 0x00000004ff047e24 */ /* 0x010fe4000f8e00ff */
[----:B------:R-:W-:Y:S01]  /*8910*/  IMAD.U32 R5, RZ, RZ, UR5 ;  /* 0x00000005ff057e24 */ /* 0x000fe2000f8e00ff */
[----:B--2---:R0:W-:Y:S04]  /*8920*/  STL.64 [R1+0x8], R8 ;  /* 0x0000080801007387 */ /* 0x0041e80000100a00 */
[----:B-1-3--:R0:W-:Y:S02]  /*8930*/  STL.64 [R1+0x10], R10 ;  /* 0x0000100a01007387 */ /* 0x00a1e40000100a00 */
[----:B------:R-:W-:-:S07]  /*8940*/  LEPC R20, `(.L_x_147) ;  /* 0x000000001014794e */ /* 0x000fce0000000000 */
[----:B0-----:R-:W-:Y:S05]  /*8950*/  CALL.ABS.NOINC R12 ;  /* 0x000000000c007343 */ /* 0x001fea0003c00000 */
.L_x_147:
        /* <DEDUP_REMOVED lines=14> */
.L_x_148:
        /* <DEDUP_REMOVED lines=14> */
.L_x_149:
        /* <DEDUP_REMOVED lines=14> */
.L_x_150:
        /* <DEDUP_REMOVED lines=14> */
.L_x_151:
        /* <DEDUP_REMOVED lines=14> */
.L_x_152:
        /* <DEDUP_REMOVED lines=14> */
.L_x_153:
        /* <DEDUP_REMOVED lines=14> */
.L_x_154:
        /* <DEDUP_REMOVED lines=14> */
.L_x_155:
        /* <DEDUP_REMOVED lines=14> */
.L_x_156:
[----:B------:R-:W2:Y:S04]  /*9140*/  LDG.E.64 R8, desc[UR36][R18.64+0xb0] ;  /* 0x0000b02412087981 */ /* 0x000ea8000c1e1b00 */
[----:B------:R-:W3:Y:S01]  /*9150*/  LDG.E.64 R10, desc[UR36][R18.64+0xb8] ;  /* 0x0000b824120a7981 */ /* 0x000ee2000c1e1b00 */
[----:B------:R-:W-:Y:S01]  /*9160*/  VIADD R0, R16, 0xb ;  /* 0x0000000b10007836 */ /* 0x000fe20000000000 */
[----:B------:R0:W1:Y:S01]  /*9170*/  LDC.64 R12, c[0x4][R17] ;  /* 0x01000000110c7b82 */ /* 0x0000620000000a00 */
[----:B------:R-:W4:Y:S01]  /*9180*/  LDCU.64 UR4, c[0x4][0x18] ;  /* 0x01000300ff0477ac */ /* 0x000f220008000a00 */
[----:B------:R-:W-:Y:S01]  /*9190*/  MOV R6, UR39 ;  /* 0x0000002700067c02 */ /* 0x000fe20008000f00 */
[----:B------:R-:W-:Y:S01]  /*91a0*/  IMAD.U32 R7, RZ, RZ, UR38 ;  /* 0x00000026ff077e24 */ /* 0x000fe2000f8e00ff */
[----:B------:R0:W-:Y:S01]  /*91b0*/  STL [R1], R0 ;  /* 0x0000000001007387 */ /* 0x0001e20000100800 */
[----:B----4-:R-:W-:-:S02]  /*91c0*/  IMAD.U32 R4, RZ, RZ, UR4 ;  /* 0x00000004ff047e24 */ /* 0x010fc4000f8e00ff */
[----:B------:R-:W-:Y:S01]  /*91d0*/  IMAD.U32 R5, RZ, RZ, UR5 ;  /* 0x00000005ff057e24 */ /* 0x000fe2000f8e00ff */
[----:B--2---:R0:W-:Y:S04]  /*91e0*/  STL.64 [R1+0x8], R8 ;  /* 0x0000080801007387 */ /* 0x0041e80000100a00 */
[----:B-1-3--:R0:W-:Y:S02]  /*91f0*/  STL.64 [R1+0x10], R10 ;  /* 0x0000100a01007387 */ /* 0x00a1e40000100a00 */
[----:B------:R-:W-:-:S07]  /*9200*/  LEPC R20, `(.L_x_157) ;  /* 0x000000001014794e */ /* 0x000fce0000000000 */
[----:B0-----:R-:W-:Y:S05]  /*9210*/  CALL.ABS.NOINC R12 ;  /* 0x000000000c007343 */ /* 0x001fea0003c00000 */
.L_x_157:
        /* <DEDUP_REMOVED lines=14> */
.L_x_158:
        /* <DEDUP_REMOVED lines=14> */
.L_x_159:
        /* <DEDUP_REMOVED lines=14> */
.L_x_160:
        /* <DEDUP_REMOVED lines=14> */
.L_x_161:
[----:B------:R-:W-:-:S05]  /*95a0*/  VIADD R16, R16, 0x10 ;  /* 0x0000001010107836 */ /* 0x000fca0000000000 */
[----:B------:R-:W-:-:S13]  /*95b0*/  ISETP.NE.AND P0, PT, R16, R2, PT ;  /* 0x000000021000720c */ /* 0x000fda0003f05270 */
[----:B------:R-:W-:Y:S05]  /*95c0*/  @P0 BRA `(.L_x_162) ;  /* 0xfffffff0006c0947 */ /* 0x000fea000383ffff */
[----:B------:R-:W-:Y:S05]  /*95d0*/  BSYNC.RECONVERGENT B7 ;  /* 0x0000000000077941 */ /* 0x000fea0003800200 */
.L_x_145:
[----:B------:R-:W-:-:S13]  /*95e0*/  ISETP.NE.AND P0, PT, R22, RZ, PT ;  /* 0x000000ff1600720c */ /* 0x000fda0003f05270 */
[----:B------:R-:W-:Y:S05]  /*95f0*/  @!P0 BRA `(.L_x_144) ;  /* 0x0000000c00448947 */ /* 0x000fea0003800000 */
[----:B------:R-:W0:Y:S01]  /*9600*/  LDC R0, c[0x0][0x3a8] ;  /* 0x0000ea00ff007b82 */ /* 0x000e220000000800 */
[----:B------:R-:W-:Y:S02]  /*9610*/  ISETP.GE.U32.AND P0, PT, R22, 0x8, PT ;  /* 0x000000081600780c */ /* 0x000fe40003f06070 */
[----:B0-----:R-:W-:-:S11]  /*9620*/  LOP3.LUT R22, R0, 0x7, RZ, 0xc0, !PT ;  /* 0x0000000700167812 */ /* 0x001fd600078ec0ff */
[----:B------:R-:W-:Y:S05]  /*9630*/  @!P0 BRA `(.L_x_163) ;  /* 0x0000000400cc8947 */ /* 0x000fea0003800000 */
        /* <DEDUP_REMOVED lines=16> */
.L_x_164:
        /* <DEDUP_REMOVED lines=14> */
.L_x_165:
        /* <DEDUP_REMOVED lines=14> */
.L_x_166:
        /* <DEDUP_REMOVED lines=14> */
.L_x_167:
        /* <DEDUP_REMOVED lines=14> */
.L_x_168:
        /* <DEDUP_REMOVED lines=14> */
.L_x_169:
        /* <DEDUP_REMOVED lines=14> */
.L_x_170:
[----:B------:R-:W2:Y:S04]  /*9c80*/  LDG.E.64 R8, desc[UR36][R16.64+0x70] ;  /* 0x0000702410087981 */ /* 0x000ea8000c1e1b00 */
[----:B------:R-:W3:Y:S01]  /*9c90*/  LDG.E.64 R10, desc[UR36][R16.64+0x78] ;  /* 0x00007824100a7981 */ /* 0x000ee2000c1e1b00 */
[----:B------:R-:W-:Y:S01]  /*9ca0*/  VIADD R0, R2, 0x7 ;  /* 0x0000000702007836 */ /* 0x000fe20000000000 */
[----:B------:R-:W0:Y:S01]  /*9cb0*/  LDC.64 R18, c[0x4][R18] ;  /* 0x0100000012127b82 */ /* 0x000e220000000a00 */
[----:B------:R-:W1:Y:S01]  /*9cc0*/  LDCU.64 UR4, c[0x4][0x18] ;  /* 0x01000300ff0477ac */ /* 0x000e620008000a00 */
[----:B------:R-:W-:Y:S02]  /*9cd0*/  IMAD.U32 R6, RZ, RZ, UR39 ;  /* 0x00000027ff067e24 */ /* 0x000fe4000f8e00ff */
[----:B------:R4:W-:Y:S01]  /*9ce0*/  STL [R1], R0 ;  /* 0x0000000001007387 */ /* 0x0009e20000100800 */
[----:B------:R-:W-:-:S02]  /*9cf0*/  IMAD.U32 R7, RZ, RZ, UR38 ;  /* 0x00000026ff077e24 */ /* 0x000fc4000f8e00ff */
[----:B-1----:R-:W-:Y:S02]  /*9d00*/  IMAD.U32 R4, RZ, RZ, UR4 ;  /* 0x00000004ff047e24 */ /* 0x002fe4000f8e00ff */
[----:B------:R-:W-:Y:S01]  /*9d10*/  IMAD.U32 R5, RZ, RZ, UR5 ;  /* 0x00000005ff057e24 */ /* 0x000fe2000f8e00ff */
[----:B--2---:R4:W-:Y:S04]  /*9d20*/  STL.64 [R1+0x8], R8 ;  /* 0x0000080801007387 */ /* 0x0049e80000100a00 */
[----:B0--3--:R4:W-:Y:S02]  /*9d30*/  STL.64 [R1+0x10], R10 ;  /* 0x0000100a01007387 */ /* 0x0099e40000100a00 */
[----:B------:R-:W-:-:S07]  /*9d40*/  LEPC R20, `(.L_x_171) ;  /* 0x000000001014794e */ /* 0x000fce0000000000 */
[----:B----4-:R-:W-:Y:S05]  /*9d50*/  CALL.ABS.NOINC R18 ;  /* 0x0000000012007343 */ /* 0x010fea0003c00000 */
.L_x_171:
[----:B------:R-:W-:-:S07]  /*9d60*/  VIADD R2, R2, 0x8 ;  /* 0x0000000802027836 */ /* 0x000fce0000000000 */
.L_x_163:
        /* <DEDUP_REMOVED lines=22> */
.L_x_173:
        /* <DEDUP_REMOVED lines=14> */
.L_x_174:
        /* <DEDUP_REMOVED lines=14> */
.L_x_175:
        /* <DEDUP_REMOVED lines=14> */
.L_x_176:
[----:B------:R-:W-:-:S07]  /*a170*/  VIADD R2, R2, 0x4 ;  /* 0x0000000402027836 */ /* 0x000fce0000000000 */
.L_x_172:
[----:B------:R-:W-:-:S13]  /*a180*/  ISETP.NE.AND P0, PT, R23, RZ, PT ;  /* 0x000000ff1700720c */ /* 0x000fda0003f05270 */
[----:B------:R-:W-:Y:S05]  /*a190*/  @!P0 BRA `(.L_x_144) ;  /* 0x00000000005c8947 */ /* 0x000fea0003800000 */
[----:B------:R-:W-:-:S07]  /*a1a0*/  IMAD.MOV.U32 R16, RZ, RZ, RZ ;  /* 0x000000ffff107224 */ /* 0x000fce00078e00ff */
.L_x_178:
[----:B------:R-:W0:Y:S01]  /*a1b0*/  LDC.64 R6, c[0x0][0x388] ;  /* 0x0000e200ff067b82 */ /* 0x000e220000000a00 */
[----:B------:R-:W1:Y:S01]  /*a1c0*/  LDCU.64 UR4, c[0x4][0x18] ;  /* 0x01000300ff0477ac */ /* 0x000e620008000a00 */
[----:B0-----:R-:W-:-:S05]  /*a1d0*/  IMAD.WIDE.U32 R6, R2, 0x10, R6 ;  /* 0x0000001002067825 */ /* 0x001fca00078e0006 */
[----:B------:R-:W2:Y:S04]  /*a1e0*/  LDG.E.64 R8, desc[UR36][R6.64] ;  /* 0x0000002406087981 */ /* 0x000ea8000c1e1b00 */
[----:B------:R0:W3:Y:S01]  /*a1f0*/  LDG.E.64 R10, desc[UR36][R6.64+0x8] ;  /* 0x00000824060a7981 */ /* 0x0000e2000c1e1b00 */
[----:B------:R-:W-:Y:S01]  /*a200*/  VIADD R16, R16, 0x1 ;  /* 0x0000000110107836 */ /* 0x000fe20000000000 */
[----:B------:R-:W-:Y:S01]  /*a210*/  MOV R0, 0x0 ;  /* 0x0000000000007802 */ /* 0x000fe20000000f00 */
[----:B-1----:R-:W-:Y:S01]  /*a220*/  IMAD.U32 R4, RZ, RZ, UR4 ;  /* 0x00000004ff047e24 */ /* 0x002fe2000f8e00ff */
[----:B------:R1:W-:Y:S01]  /*a230*/  STL [R1], R2 ;  /* 0x0000000201007387 */ /* 0x0003e20000100800 */
[----:B------:R-:W-:Y:S01]  /*a240*/  IMAD.U32 R5, RZ, RZ, UR5 ;  /* 0x00000005ff057e24 */ /* 0x000fe2000f8e00ff */
[----:B------:R-:W-:Y:S01]  /*a250*/  ISETP.NE.AND P0, PT, R16, R23, PT ;  /* 0x000000171000720c */ /* 0x000fe20003f05270 */
[----:B------:R4:W1:Y:S01]  /*a260*/  LDC.64 R12, c[0x4][R0] ;  /* 0x01000000000c7b82 */ /* 0x0008620000000a00 */
[----:B0-----:R-:W-:-:S02]  /*a270*/  IMAD.U32 R6, RZ, RZ, UR39 ;  /* 0x00000027ff067e24 */ /* 0x001fc4000f8e00ff */
[----:B------:R-:W-:Y:S01]  /*a280*/  IMAD.U32 R7, RZ, RZ, UR38 ;  /* 0x00000026ff077e24 */ /* 0x000fe2000f8e00ff */
[----:B----4-:R-:W-:Y:S01]  /*a290*/  P2R R0, PR, RZ, 0x1 ;  /* 0x00000001ff007803 */ /* 0x010fe20000000000 */
[----:B--2---:R0:W-:Y:S04]  /*a2a0*/  STL.64 [R1+0x8], R8 ;  /* 0x0000080801007387 */ /* 0x0041e80000100a00 */
[----:B-1-3--:R0:W-:Y:S03]  /*a2b0*/  STL.64 [R1+0x10], R10 ;  /* 0x0000100a01007387 */ /* 0x00a1e60000100a00 */
[----:B------:R-:W-:-:S07]  /*a2c0*/  LEPC R20, `(.L_x_177) ;  /* 0x000000001014794e */ /* 0x000fce0000000000 */
[----:B0-----:R-:W-:Y:S05]  /*a2d0*/  CALL.ABS.NOINC R12 ;  /* 0x000000000c007343 */ /* 0x001fea0003c00000 */
.L_x_177:
[----:B------:R-:W-:Y:S01]  /*a2e0*/  ISETP.NE.AND P6, PT, R16, R23, PT ;  /* 0x000000171000720c */ /* 0x000fe20003fc5270 */
[----:B------:R-:W-:-:S12]  /*a2f0*/  VIADD R2, R2, 0x1 ;  /* 0x0000000102027836 */ /* 0x000fd80000000000 */
[----:B------:R-:W-:Y:S05]  /*a300*/  @P6 BRA `(.L_x_178) ;  /* 0xfffffffc00a86947 */ /* 0x000fea000383ffff */
.L_x_144:
[----:B------:R-:W-:Y:S05]  /*a310*/  BSYNC.RECONVERGENT B6 ;  /* 0x0000000000067941 */ /* 0x000fea0003800200 */
.L_x_142:
[----:B0-----:R-:W0:Y:S02]  /*a320*/  LDC R8, c[0x0][0x3a8] ;  /* 0x0000ea00ff087b82 */ /* 0x001e240000000800 */
[C---:B0-----:R-:W-:Y:S01]  /*a330*/  ISETP.NE.AND P0, PT, R8.reuse, RZ, PT ;  /* 0x000000ff0800720c */ /* 0x041fe20003f05270 */
[----:B------:R-:W-:-:S12]  /*a340*/  IMAD.WIDE R2, R8, 0x10, RZ ;  /* 0x0000001008027825 */ /* 0x000fd800078e02ff */
[----:B------:R-:W-:Y:S05]  /*a350*/  @!P0 BRA `(.L_x_179) ;  /* 0x0000000000ec8947 */ /* 0x000fea0003800000 */
[----:B------:R-:W-:Y:S01]  /*a360*/  ISETP.GT.U32.AND P1, PT, R2, RZ, PT ;  /* 0x000000ff0200720c */ /* 0x000fe20003f24070 */
[----:B-1----:R-:W-:Y:S01]  /*a370*/  IMAD.MOV.U32 R7, RZ, RZ, RZ ;  /* 0x000000ffff077224 */ /* 0x002fe200078e00ff */
[----:B------:R-:W-:Y:S01]  /*a380*/  PLOP3.LUT P0, PT, PT, PT, PT, 0x80, 0x8 ;  /* 0x000000000008781c */ /* 0x000fe20003f0f070 */
[----:B------:R-:W-:Y:S01]  /*a390*/  IMAD.MOV.U32 R9, RZ, RZ, RZ ;  /* 0x000000ffff097224 */ /* 0x000fe200078e00ff */
[----:B------:R-:W-:-:S13]  /*a3a0*/  ISETP.GT.U32.AND.EX P1, PT, R3, RZ, PT, P1 ;  /* 0x000000ff0300720c */ /* 0x000fda0003f24110 */
[----:B------:R-:W-:Y:S05]  /*a3b0*/  @P1 BRA `(.L_x_180) ;  /* 0x00000000001c1947 */ /* 0x000fea0003800000 */
[----:B------:R-:W0:Y:S02]  /*a3c0*/  LDCU.64 UR4, c[0x0][0x390] ;  /* 0x00007200ff0477ac */ /* 0x000e240008000a00 */
[----:B0-----:R-:W-:Y:S01]  /*a3d0*/  IADD3 R4, P0, PT, R7, UR4, RZ ;  /* 0x0000000407047c10 */ /* 0x001fe2000ff1e0ff */
[----:B------:R-:W-:-:S03]  /*a3e0*/  IMAD.MOV.U32 R7, RZ, RZ, 0x1 ;  /* 0x00000001ff077424 */ /* 0x000fc600078e00ff */
[----:B------:R-:W-:Y:S01]  /*a3f0*/  IADD3.X R5, PT, PT, R9, UR5, RZ, P0, !PT ;  /* 0x0000000509057c10 */ /* 0x000fe200087fe4ff */
[----:B------:R-:W-:Y:S01]  /*a400*/  IMAD.MOV.U32 R9, RZ, RZ, RZ ;  /* 0x000000ffff097224 */ /* 0x000fe200078e00ff */
[----:B------:R-:W-:-:S03]  /*a410*/  PLOP3.LUT P0, PT, PT, PT, PT, 0x8, 0x80 ;  /* 0x000000000080781c */ /* 0x000fc60003f0e170 */
[----:B------:R0:W-:Y:S10]  /*a420*/  STG.E.U8 desc[UR36][R4.64], RZ ;  /* 0x000000ff04007986 */ /* 0x0001f4000c101124 */
.L_x_180:
[CC--:B------:R-:W-:Y:S02]  /*a430*/  IADD3 R0, P3, PT, R2.reuse, -R7.reuse, RZ ;  /* 0x8000000702007210 */ /* 0x0c0fe40007f7e0ff */
[----:B------:R-:W-:Y:S02]  /*a440*/  ISETP.GT.U32.AND P1, PT, R2, R7, PT ;  /* 0x000000070200720c */ /* 0x000fe40003f24070 */
[----:B------:R-:W-:Y:S01]  /*a450*/  ISETP.LE.U32.AND P2, PT, R0, 0x3, PT ;  /* 0x000000030000780c */ /* 0x000fe20003f43070 */
[C---:B------:R-:W-:Y:S01]  /*a460*/  IMAD.X R0, R3.reuse, 0x1, ~R9, P3 ;  /* 0x0000000103007824 */ /* 0x040fe200018e0e09 */
[----:B------:R-:W-:-:S04]  /*a470*/  ISETP.GT.U32.AND.EX P1, PT, R3, R9, PT, P1 ;  /* 0x000000090300720c */ /* 0x000fc80003f24110 */
[----:B------:R-:W-:-:S13]  /*a480*/  ISETP.LE.U32.OR.EX P1, PT, R0, RZ, !P1, P2 ;  /* 0x000000ff0000720c */ /* 0x000fda0004f23520 */
[----:B------:R-:W-:Y:S05]  /*a490*/  @P1 BRA `(.L_x_181) ;  /* 0x0000000000401947 */ /* 0x000fea0003800000 */
[----:B------:R-:W-:Y:S01]  /*a4a0*/  IADD3 R0, P1, PT, R2, -0x3, RZ ;  /* 0xfffffffd02007810 */ /* 0x000fe20007f3e0ff */
[----:B------:R-:W-:Y:S01]  /*a4b0*/  BSSY.RECONVERGENT B0, `(.L_x_181) ;  /* 0x000000e000007945 */ /* 0x000fe20003800200 */
[----:B------:R-:W-:Y:S02]  /*a4c0*/  PLOP3.LUT P0, PT, PT, PT, PT, 0x8, 0x80 ;  /* 0x000000000080781c */ /* 0x000fe40003f0e170 */
[----:B------:R-:W-:-:S11]  /*a4d0*/  IADD3.X R6, PT, PT, R3, -0x1, RZ, P1, !PT ;  /* 0xffffffff03067810 */ /* 0x000fd60000ffe4ff */
.L_x_182:
[C---:B01----:R-:W-:Y:S02]  /*a4e0*/  IADD3 R4, P1, PT, R7.reuse, UR40, RZ ;  /* 0x0000002807047c10 */ /* 0x043fe4000ff3e0ff */
[----:B------:R-:W-:Y:S02]  /*a4f0*/  IADD3 R7, P2, PT, R7, 0x4, RZ ;  /* 0x0000000407077810 */ /* 0x000fe40007f5e0ff */
[----:B------:R-:W-:Y:S02]  /*a500*/  IADD3.X R5, PT, PT, R9, UR41, RZ, P1, !PT ;  /* 0x0000002909057c10 */ /* 0x000fe40008ffe4ff */
[----:B------:R-:W-:Y:S01]  /*a510*/  ISETP.GE.U32.AND P1, PT, R7, R0, PT ;  /* 0x000000000700720c */ /* 0x000fe20003f26070 */
[----:B------:R-:W-:Y:S02]  /*a520*/  IMAD.X R9, RZ, RZ, R9, P2 ;  /* 0x000000ffff097224 */ /* 0x000fe400010e0609 */
[----:B------:R1:W-:Y:S03]  /*a530*/  STG.E.U8 desc[UR36][R4.64], RZ ;  /* 0x000000ff04007986 */ /* 0x0003e6000c101124 */
[----:B------:R-:W-:Y:S01]  /*a540*/  ISETP.GE.U32.AND.EX P1, PT, R9, R6, PT, P1 ;  /* 0x000000060900720c */ /* 0x000fe20003f26110 */
[----:B------:R1:W-:Y:S04]  /*a550*/  STG.E.U8 desc[UR36][R4.64+0x1], RZ ;  /* 0x000001ff04007986 */ /* 0x0003e8000c101124 */
[----:B------:R1:W-:Y:S04]  /*a560*/  STG.E.U8 desc[UR36][R4.64+0x2], RZ ;  /* 0x000002ff04007986 */ /* 0x0003e8000c101124 */
[----:B------:R1:W-:Y:S04]  /*a570*/  STG.E.U8 desc[UR36][R4.64+0x3], RZ ;  /* 0x000003ff04007986 */ /* 0x0003e8000c101124 */
[----:B------:R-:W-:Y:S05]  /*a580*/  @!P1 BRA `(.L_x_182) ;  /* 0xfffffffc00d49947 */ /* 0x000fea000383ffff */
[----:B------:R-:W-:Y:S05]  /*a590*/  BSYNC.RECONVERGENT B0 ;  /* 0x0000000000007941 */ /* 0x000fea0003800200 */
.L_x_181:
[CC--:B------:R-:W-:Y:S01]  /*a5a0*/  IADD3 R0, P3, PT, R2.reuse, -R7.reuse, RZ ;  /* 0x8000000702007210 */ /* 0x0c0fe20007f7e0ff */
[----:B------:R-:W-:Y:S01]  /*a5b0*/  BSSY.RECONVERGENT B0, `(.L_x_183) ;  /* 0x000000f000007945 */ /* 0x000fe20003800200 */
[----:B------:R-:W-:Y:S02]  /*a5c0*/  ISETP.GT.U32.AND P2, PT, R2, R7, PT ;  /* 0x000000070200720c */ /* 0x000fe40003f44070 */
[----:B------:R-:W-:Y:S01]  /*a5d0*/  ISETP.LE.U32.AND P1, PT, R0, 0x1, PT ;  /* 0x000000010000780c */ /* 0x000fe20003f23070 */
[C---:B------:R-:W-:Y:S01]  /*a5e0*/  IMAD.X R0, R3.reuse, 0x1, ~R9, P3 ;  /* 0x0000000103007824 */ /* 0x040fe200018e0e09 */
[----:B------:R-:W-:-:S04]  /*a5f0*/  ISETP.GT.U32.AND.EX P2, PT, R3, R9, PT, P2 ;  /* 0x000000090300720c */ /* 0x000fc80003f44120 */
[----:B------:R-:W-:-:S13]  /*a600*/  ISETP.LE.U32.OR.EX P1, PT, R0, RZ, !P2, P1 ;  /* 0x000000ff0000720c */ /* 0x000fda0005723510 */
[----:B------:R-:W-:Y:S05]  /*a610*/  @P1 BRA `(.L_x_184) ;  /* 0x0000000000201947 */ /* 0x000fea0003800000 */
[----:B------:R-:W0:Y:S02]  /*a620*/  LDCU.64 UR4, c[0x0][0x390] ;  /* 0x00007200ff0477ac */ /* 0x000e240008000a00 */
[C---:B01----:R-:W-:Y:S02]  /*a630*/  IADD3 R4, P0, PT, R7.reuse, UR4, RZ ;  /* 0x0000000407047c10 */ /* 0x043fe4000ff1e0ff */
[----:B------:R-:W-:Y:S02]  /*a640*/  IADD3 R7, P1, PT, R7, 0x2, RZ ;  /* 0x0000000207077810 */ /* 0x000fe40007f3e0ff */
[----:B------:R-:W-:Y:S02]  /*a650*/  IADD3.X R5, PT, PT, R9, UR5, RZ, P0, !PT ;  /* 0x0000000509057c10 */ /* 0x000fe400087fe4ff */
[----:B------:R-:W-:Y:S01]  /*a660*/  PLOP3.LUT P0, PT, PT, PT, PT, 0x8, 0x80 ;  /* 0x000000000080781c */ /* 0x000fe20003f0e170 */
[----:B------:R-:W-:Y:S02]  /*a670*/  IMAD.X R9, RZ, RZ, R9, P1 ;  /* 0x000000ffff097224 */ /* 0x000fe400008e0609 */
[----:B------:R2:W-:Y:S04]  /*a680*/  STG.E.U8 desc[UR36][R4.64], RZ ;  /* 0x000000ff04007986 */ /* 0x0005e8000c101124 */
[----:B------:R2:W-:Y:S06]  /*a690*/  STG.E.U8 desc[UR36][R4.64+0x1], RZ ;  /* 0x000001ff04007986 */ /* 0x0005ec000c101124 */
.L_x_184:
[----:B------:R-:W-:Y:S05]  /*a6a0*/  BSYNC.RECONVERGENT B0 ;  /* 0x0000000000007941 */ /* 0x000fea0003800200 */
.L_x_183:
[----:B------:R-:W-:-:S04]  /*a6b0*/  ISETP.LT.U32.AND P1, PT, R7, R2, PT ;  /* 0x000000020700720c */ /* 0x000fc80003f21070 */
[----:B------:R-:W-:-:S13]  /*a6c0*/  ISETP.LT.U32.OR.EX P0, PT, R9, R3, P0, P1 ;  /* 0x000000030900720c */ /* 0x000fda0000701510 */
[----:B012---:R-:W0:Y:S02]  /*a6d0*/  @P0 LDC.64 R4, c[0x0][0x390] ;  /* 0x0000e400ff040b82 */ /* 0x007e240000000a00 */
[----:B0-----:R-:W-:-:S05]  /*a6e0*/  @P0 IADD3 R4, P1, PT, R7, R4, RZ ;  /* 0x0000000407040210 */ /* 0x001fca0007f3e0ff */
[----:B------:R-:W-:-:S05]  /*a6f0*/  @P0 IMAD.X R5, R9, 0x1, R5, P1 ;  /* 0x0000000109050824 */ /* 0x000fca00008e0605 */
[----:B------:R0:W-:Y:S03]  /*a700*/  @P0 STG.E.U8 desc[UR36][R4.64], RZ ;  /* 0x000000ff04000986 */ /* 0x0001e6000c101124 */
.L_x_179:
[----:B01----:R-:W-:-:S04]  /*a710*/  IMAD.WIDE R4, R8, 0x4, RZ ;  /* 0x0000000408047825 */ /* 0x003fc800078e02ff */
[----:B------:R-:W-:-:S07]  /*a720*/  IMAD.MOV.U32 R0, RZ, RZ, RZ ;  /* 0x000000ffff007224 */ /* 0x000fce00078e00ff */
.L_x_279:
[----:B0-----:R-:W0:Y:S01]  /*a730*/  LDCU UR4, c[0x0][0x3a8] ;  /* 0x00007500ff0477ac */ /* 0x001e220008000800 */
[----:B-1----:R-:W1:Y:S01]  /*a740*/  LDC.64 R6, c[0x0][0x398] ;  /* 0x0000e600ff067b82 */ /* 0x002e620000000a00 */
[----:B------:R-:W-:Y:S01]  /*a750*/  IMAD.MOV.U32 R17, RZ, RZ, R0 ;  /* 0x000000ffff117224 */ /* 0x000fe200078e0000 */
[----:B0-----:R-:W-:Y:S01]  /*a760*/  ISETP.NE.AND P2, PT, RZ, UR4, PT ;  /* 0x00000004ff007c0c */ /* 0x001fe2000bf45270 */
[----:B-1----:R-:W-:-:S04]  /*a770*/  IMAD.WIDE.U32 R6, R0, 0x8, R6 ;  /* 0x0000000800067825 */ /* 0x002fc800078e0006 */
[----:B------:R-:W-:-:S05]  /*a780*/  VIADD R0, R0, 0x10 ;  /* 0x0000001000007836 */ /* 0x000fca0000000000 */
[----:B------:R-:W-:-:S03]  /*a790*/  ISETP.NE.AND P1, PT, R0, 0x2710, PT ;  /* 0x000027100000780c */ /* 0x000fc60003f25270 */
[----:B--234-:R-:W-:Y:S10]  /*a7a0*/  @!P2 BRA `(.L_x_185) ;  /* 0x0000000000cca947 */ /* 0x01cff40003800000 */
[----:B------:R-:W2:Y:S01]  /*a7b0*/  LDG.E.64 R10, desc[UR36][R6.64] ;  /* 0x00000024060a7981 */ /* 0x000ea2000c1e1b00 */
[----:B------:R-:W-:Y:S01]  /*a7c0*/  ISETP.GT.U32.AND P0, PT, R2, RZ, PT ;  /* 0x000000ff0200720c */ /* 0x000fe20003f04070 */
[----:B------:R-:W-:Y:S02]  /*a7d0*/  IMAD.MOV.U32 R13, RZ, RZ, RZ ;  /* 0x000000ffff0d7224 */ /* 0x000fe400078e00ff */
[----:B------:R-:W-:Y:S01]  /*a7e0*/  IMAD.MOV.U32 R15, RZ, RZ, RZ ;  /* 0x000000ffff0f7224 */ /* 0x000fe200078e00ff */
[----:B------:R-:W-:-:S13]  /*a7f0*/  ISETP.GT.U32.AND.EX P0, PT, R3, RZ, PT, P0 ;  /* 0x000000ff0300720c */ /* 0x000fda0003f04100 */
[----:B--2---:R-:W-:Y:S01]  /*a800*/  @!P0 IADD3 R8, P3, PT, R10, R13, RZ ;  /* 0x0000000d0a088210 */ /* 0x004fe20007f7e0ff */
[----:B------:R-:W-:-:S04]  /*a810*/  @!P0 IMAD.MOV.U32 R13, RZ, RZ, 0x1 ;  /* 0x00000001ff0d8424 */ /* 0x000fc800078e00ff */
[----:B------:R-:W-:Y:S01]  /*a820*/  @!P0 IMAD.X R9, R11, 0x1, R15, P3 ;  /* 0x000000010b098824 */ /* 0x000fe200018e060f */
[CC--:B------:R-:W-:Y:S01]  /*a830*/  IADD3 R12, P5, PT, R2.reuse, -R13.reuse, RZ ;  /* 0x8000000d020c7210 */ /* 0x0c0fe20007fbe0ff */
[----:B------:R-:W-:Y:S01]  /*a840*/  @!P0 IMAD.MOV.U32 R15, RZ, RZ, RZ ;  /* 0x000000ffff0f8224 */ /* 0x000fe200078e00ff */
[----:B------:R-:W-:Y:S02]  /*a850*/  ISETP.GT.U32.AND P3, PT, R2, R13, PT ;  /* 0x0000000d0200720c */ /* 0x000fe40003f64070 */
[----:B------:R-:W-:Y:S01]  /*a860*/  ISETP.LE.U32.AND P4, PT, R12, 0x3, PT ;  /* 0x000000030c00780c */ /* 0x000fe20003f83070 */
[C---:B------:R-:W-:Y:S01]  /*a870*/  IMAD.X R12, R3.reuse, 0x1, ~R15, P5 ;  /* 0x00000001030c7824 */ /* 0x040fe200028e0e0f */
[----:B------:R0:W-:Y:S01]  /*a880*/  @!P0 ST.E.U8 desc[UR36][R8.64], RZ ;  /* 0x000000ff08008985 */ /* 0x0001e2000c101124 */
[----:B------:R-:W-:-:S04]  /*a890*/  ISETP.GT.U32.AND.EX P3, PT, R3, R15, PT, P3 ;  /* 0x0000000f0300720c */ /* 0x000fc80003f64130 */
[----:B------:R-:W-:-:S13]  /*a8a0*/  ISETP.LE.U32.OR.EX P3, PT, R12, RZ, !P3, P4 ;  /* 0x000000ff0c00720c */ /* 0x000fda0005f63540 */
[----:B0-----:R-:W-:Y:S05]  /*a8b0*/  @P3 BRA `(.L_x_186) ;  /* 0x0000000000403947 */ /* 0x001fea0003800000 */
[----:B------:R-:W-:Y:S01]  /*a8c0*/  IADD3 R12, P3, PT, R2, -0x3, RZ ;  /* 0xfffffffd020c7810 */ /* 0x000fe20007f7e0ff */
[----:B------:R-:W-:Y:S01]  /*a8d0*/  BSSY.RECONVERGENT B0, `(.L_x_186) ;  /* 0x000000e000007945 */ /* 0x000fe20003800200 */
[----:B------:R-:W-:Y:S02]  /*a8e0*/  PLOP3.LUT P0, PT, PT, PT, PT, 0x8, 0x80 ;  /* 0x000000000080781c */ /* 0x000fe40003f0e170 */
[----:B------:R-:W-:-:S11]  /*a8f0*/  IADD3.X R14, PT, PT, R3, -0x1, RZ, P3, !PT ;  /* 0xffffffff030e7810 */ /* 0x000fd60001ffe4ff */
.L_x_187:
[----:B0-----:R-:W-:Y:S02]  /*a900*/  IADD3 R8, P3, PT, R10, R13, RZ ;  /* 0x0000000d0a087210 */ /* 0x001fe40007f7e0ff */
[----:B------:R-:W-:-:S03]  /*a910*/  IADD3 R13, P4, PT, R13, 0x4, RZ ;  /* 0x000000040d0d7810 */ /* 0x000fc60007f9e0ff */
[--C-:B------:R-:W-:Y:S01]  /*a920*/  IMAD.X R9, R11, 0x1, R15.reuse, P3 ;  /* 0x000000010b097824 */ /* 0x100fe200018e060f */
[----:B------:R-:W-:Y:S01]  /*a930*/  ISETP.GE.U32.AND P3, PT, R13, R12, PT ;  /* 0x0000000c0d00720c */ /* 0x000fe20003f66070 */
[----:B------:R-:W-:-:S03]  /*a940*/  IMAD.X R15, RZ, RZ, R15, P4 ;  /* 0x000000ffff0f7224 */ /* 0x000fc600020e060f */
[----:B------:R0:W-:Y:S02]  /*a950*/  ST.E.U8 desc[UR36][R8.64], RZ ;  /* 0x000000ff08007985 */ /* 0x0001e4000c101124 */
[----:B------:R-:W-:Y:S02]  /*a960*/  ISETP.GE.U32.AND.EX P3, PT, R15, R14, PT, P3 ;  /* 0x0000000e0f00720c */ /* 0x000fe40003f66130 */
[----:B------:R0:W-:Y:S04]  /*a970*/  ST.E.U8 desc[UR36][R8.64+0x1], RZ ;  /* 0x000001ff08007985 */ /* 0x0001e8000c101124 */
[----:B------:R0:W-:Y:S04]  /*a980*/  ST.E.U8 desc[UR36][R8.64+0x2], RZ ;  /* 0x000002ff08007985 */ /* 0x0001e8000c101124 */
[----:B------:R0:W-:Y:S03]  /*a990*/  ST.E.U8 desc[UR36][R8.64+0x3], RZ ;  /* 0x000003ff08007985 */ /* 0x0001e6000c101124 */
[----:B------:R-:W-:Y:S05]  /*a9a0*/  @!P3 BRA `(.L_x_187) ;  /* 0xfffffffc00d4b947 */ /* 0x000fea000383ffff */
[----:B------:R-:W-:Y:S05]  /*a9b0*/  BSYNC.RECONVERGENT B0 ;  /* 0x0000000000007941 */ /* 0x000fea0003800200 */
.L_x_186:
[CC--:B0-----:R-:W-:Y:S02]  /*a9c0*/  IADD3 R8, P5, PT, R2.reuse, -R13.reuse, RZ ;  /* 0x8000000d02087210 */ /* 0x0c1fe40007fbe0ff */
[----:B------:R-:W-:Y:S02]  /*a9d0*/  ISETP.GT.U32.AND P4, PT, R2, R13, PT ;  /* 0x0000000d0200720c */ /* 0x000fe40003f84070 */
[----:B------:R-:W-:Y:S01]  /*a9e0*/  ISETP.LE.U32.AND P3, PT, R8, 0x1, PT ;  /* 0x000000010800780c */ /* 0x000fe20003f63070 */
[C---:B------:R-:W-:Y:S01]  /*a9f0*/  IMAD.X R8, R3.reuse, 0x1, ~R15, P5 ;  /* 0x0000000103087824 */ /* 0x040fe200028e0e0f */
[----:B------:R-:W-:-:S04]  /*aa00*/  ISETP.GT.U32.AND.EX P4, PT, R3, R15, PT, P4 ;  /* 0x0000000f0300720c */ /* 0x000fc80003f84140 */
[----:B------:R-:W-:-:S13]  /*aa10*/  ISETP.LE.U32.OR.EX P3, PT, R8, RZ, !P4, P3 ;  /* 0x000000ff0800720c */ /* 0x000fda0006763530 */
[----:B------:R-:W-:Y:S02]  /*aa20*/  @!P3 IADD3 R18, P5, PT, R10, R13, RZ ;  /* 0x0000000d0a12b210 */ /* 0x000fe40007fbe0ff */
[----:B------:R-:W-:Y:S02]  /*aa30*/  @!P3 IADD3 R13, P4, PT, R13, 0x2, RZ ;  /* 0x000000020d0db810 */ /* 0x000fe40007f9e0ff */
[----:B------:R-:W-:Y:S01]  /*aa40*/  @!P3 PLOP3.LUT P0, PT, PT, PT, PT, 0x8, 0x80 ;  /* 0x000000000080b81c */ /* 0x000fe20003f0e170 */
[--C-:B------:R-:W-:Y:S02]  /*aa50*/  @!P3 IMAD.X R19, R11, 0x1, R15.reuse, P5 ;  /* 0x000000010b13b824 */ /* 0x100fe400028e060f */
[----:B------:R-:W-:Y:S01]  /*aa60*/  @!P3 IMAD.X R15, RZ, RZ, R15, P4 ;  /* 0x000000ffff0fb224 */ /* 0x000fe200020e060f */
[----:B------:R-:W-:Y:S02]  /*aa70*/  ISETP.LT.U32.AND P4, PT, R13, R2, PT ;  /* 0x000000020d00720c */ /* 0x000fe40003f81070 */
[----:B------:R0:W-:Y:S02]  /*aa80*/  @!P3 ST.E.U8 desc[UR36][R18.64], RZ ;  /* 0x000000ff1200b985 */ /* 0x0001e4000c101124 */
[----:B------:R-:W-:-:S02]  /*aa90*/  ISETP.LT.U32.OR.EX P0, PT, R15, R3, P0, P4 ;  /* 0x000000030f00720c */ /* 0x000fc40000701540 */
[----:B------:R0:W-:Y:S11]  /*aaa0*/  @!P3 ST.E.U8 desc[UR36][R18.64+0x1], RZ ;  /* 0x000001ff1200b985 */ /* 0x0001f6000c101124 */
[----:B------:R-:W-:-:S05]  /*aab0*/  @P0 IADD3 R8, P4, PT, R10, R13, RZ ;  /* 0x0000000d0a080210 */ /* 0x000fca0007f9e0ff */
[----:B------:R-:W-:-:S05]  /*aac0*/  @P0 IMAD.X R9, R11, 0x1, R15, P4 ;  /* 0x000000010b090824 */ /* 0x000fca00020e060f */
[----:B------:R0:W-:Y:S03]  /*aad0*/  @P0 ST.E.U8 desc[UR36][R8.64], RZ ;  /* 0x000000ff08000985 */ /* 0x0001e6000c101124 */
.L_x_185:
[----:B0-----:R-:W0:Y:S02]  /*aae0*/  LDC.64 R8, c[0x0][0x3a0] ;  /* 0x0000e800ff087b82 */ /* 0x001e240000000a00 */
[----:B0-----:R-:W-:Y:S01]  /*aaf0*/  IMAD.WIDE.U32 R8, R17, 0x8, R8 ;  /* 0x0000000811087825 */ /* 0x001fe200078e0008 */
[----:B------:R-:W-:Y:S06]  /*ab00*/  @!P2 BRA `(.L_x_188) ;  /* 0x000000040098a947 */ /* 0x000fec0003800000 */
        /* <DEDUP_REMOVED lines=21> */
.L_x_190:
        /* <DEDUP_REMOVED lines=12> */
.L_x_189:
        /* <DEDUP_REMOVED lines=12> */
[----:B------:R-:W-:Y:S02]  /*ade0*/  @!P3 ST.E.U8 desc[UR36][R14.64], RZ ;  /* 0x000000ff0e00b985 */ /* 0x000fe4000c101124 */
[----:B------:R-:W-:-:S02]  /*adf0*/  ISETP.LT.U32.OR.EX P0, PT, R19, R5, P0, P4 ;  /* 0x000000051300720c */ /* 0x000fc40000701540 */
[----:B------:R-:W-:Y:S11]  /*ae00*/  @!P3 ST.E.U8 desc[UR36][R14.64+0x1], RZ ;  /* 0x000001ff0e00b985 */ /* 0x000ff6000c101124 */
[----:B------:R-:W-:-:S05]  /*ae10*/  @P0 IADD3 R10, P4, PT, R12, R17, RZ ;  /* 0x000000110c0a0210 */ /* 0x000fca0007f9e0ff */
[----:B------:R-:W-:-:S05]  /*ae20*/  @P0 IMAD.X R11, R13, 0x1, R19, P4 ;  /* 0x000000010d0b0824 */ /* 0x000fca00020e0613 */
[----:B------:R0:W-:Y:S04]  /*ae30*/  @P0 ST.E.U8 desc[UR36][R10.64], RZ ;  /* 0x000000ff0a000985 */ /* 0x0001e8000c101124 */
[----:B------:R-:W0:Y:S01]  /*ae40*/  LDG.E.64 R12, desc[UR36][R6.64+0x8] ;  /* 0x00000824060c7981 */ /* 0x000e22000c1e1b00 */
[----:B------:R-:W-:Y:S01]  /*ae50*/  ISETP.GT.U32.AND P0, PT, R2, RZ, PT ;  /* 0x000000ff0200720c */ /* 0x000fe20003f04070 */
[----:B------:R-:W-:Y:S02]  /*ae60*/  IMAD.MOV.U32 R17, RZ, RZ, RZ ;  /* 0x000000ffff117224 */ /* 0x000fe400078e00ff */
[----:B------:R-:W-:Y:S01]  /*ae70*/  IMAD.MOV.U32 R19, RZ, RZ, RZ ;  /* 0x000000ffff137224 */ /* 0x000fe200078e00ff */
[----:B------:R-:W-:-:S13]  /*ae80*/  ISETP.GT.U32.AND.EX P0, PT, R3, RZ, PT, P0 ;  /* 0x000000ff0300720c */ /* 0x000fda0003f04100 */
[----:B0-----:R-:W-:Y:S01]  /*ae90*/  @!P0 IADD3 R10, P3, PT, R12, R17, RZ ;  /* 0x000000110c0a8210 */ /* 0x001fe20007f7e0ff */
        /* <DEDUP_REMOVED lines=15> */
.L_x_192:
        /* <DEDUP_REMOVED lines=12> */
.L_x_191:
        /* <DEDUP_REMOVED lines=18> */
.L_x_188:
[----:B------:R-:W-:Y:S05]  /*b170*/  @!P2 BRA `(.L_x_193) ;  /* 0x00000004009ca947 */ /* 0x000fea0003800000 */
[----:B------:R-:W2:Y:S01]  /*b180*/  LDG.E.64 R12, desc[UR36][R8.64+0x8] ;  /* 0x00000824080c7981 */ /* 0x000ea2000c1e1b00 */
[----:B------:R-:W-:Y:S01]  /*b190*/  ISETP.GT.U32.AND P0, PT, R4, RZ, PT ;  /* 0x000000ff0400720c */ /* 0x000fe20003f04070 */
[----:B0-----:R-:W-:Y:S02]  /*b1a0*/  IMAD.MOV.U32 R15, RZ, RZ, RZ ;  /* 0x000000ffff0f7224 */ /* 0x001fe400078e00ff */
[----:B------:R-:W-:Y:S01]  /*b1b0*/  HFMA2 R17, -RZ, RZ, 0, 0 ;  /* 0x00000000ff117431 */ /* 0x000fe200000001ff */
        /* <DEDUP_REMOVED lines=17> */
.L_x_195:
        /* <DEDUP_REMOVED lines=12> */
.L_x_194:
        /* <DEDUP_REMOVED lines=17> */
[----:B------:R0:W-:Y:S01]  /*b4a0*/  @P0 ST.E.U8 desc[UR36][R10.64], RZ ;  /* 0x000000ff0a000985 */ /* 0x0001e2000c101124 */
[----:B------:R-:W-:Y:S05]  /*b4b0*/  @!P2 BRA `(.L_x_196) ;  /* 0x00000004009ca947 */ /* 0x000fea0003800000 */
        /* <DEDUP_REMOVED lines=21> */
.L_x_198:
        /* <DEDUP_REMOVED lines=12> */
.L_x_197:
        /* <DEDUP_REMOVED lines=18> */
.L_x_193:
[----:B------:R-:W-:Y:S05]  /*b7f0*/  @!P2 BRA `(.L_x_199) ;  /* 0x00000004009ca947 */ /* 0x000fea0003800000 */
[----:B------:R-:W1:Y:S01]  /*b800*/  LDG.E.64 R12, desc[UR36][R8.64+0x10] ;  /* 0x00001024080c7981 */ /* 0x000e62000c1e1b00 */
[----:B------:R-:W-:Y:S01]  /*b810*/  ISETP.GT.U32.AND P0, PT, R4, RZ, PT ;  /* 0x000000ff0400720c */ /* 0x000fe20003f04070 */
[----:B0-----:R-:W-:Y:S02]  /*b820*/  IMAD.MOV.U32 R15, RZ, RZ, RZ ;  /* 0x000000ffff0f7224 */ /* 0x001fe400078e00ff */
[----:B------:R-:W-:Y:S01]  /*b830*/  IMAD.MOV.U32 R17, RZ, RZ, RZ ;  /* 0x000000ffff117224 */ /* 0x000fe200078e00ff */
[----:B------:R-:W-:-:S13]  /*b840*/  ISETP.GT.U32.AND.EX P0, PT, R5, RZ, PT, P0 ;  /* 0x000000ff0500720c */ /* 0x000fda0003f04100 */
[----:B-1----:R-:W-:Y:S01]  /*b850*/  @!P0 IADD3 R10, P3, PT, R12, R15, RZ ;  /* 0x0000000f0c0a8210 */ /* 0x002fe20007f7e0ff */
        /* <DEDUP_REMOVED lines=15> */
.L_x_201:
        /* <DEDUP_REMOVED lines=12> */
.L_x_200:
        /* <DEDUP_REMOVED lines=18> */
.L_x_196:
[----:B------:R-:W-:Y:S05]  /*bb30*/  @!P2 BRA `(.L_x_202) ;  /* 0x00000004009ca947 */ /* 0x000fea0003800000 */
[----:B------:R-:W0:Y:S01]  /*bb40*/  LDG.E.64 R12, desc[UR36][R6.64+0x18] ;  /* 0x00001824060c7981 */ /* 0x000e22000c1e1b00 */
[----:B------:R-:W-:Y:S01]  /*bb50*/  ISETP.GT.U32.AND P0, PT, R2, RZ, PT ;  /* 0x000000ff0200720c */ /* 0x000fe20003f04070 */
[----:B------:R-:W-:Y:S02]  /*bb60*/  IMAD.MOV.U32 R15, RZ, RZ, RZ ;  /* 0x000000ffff0f7224 */ /* 0x000fe400078e00ff */
[----:B------:R-:W-:Y:S01]  /*bb70*/  IMAD.MOV.U32 R17, RZ, RZ, RZ ;  /* 0x000000ffff117224 */ /* 0x000fe200078e00ff */
[----:B------:R-:W-:-:S13]  /*bb80*/  ISETP.GT.U32.AND.EX P0, PT, R3, RZ, PT, P0 ;  /* 0x000000ff0300720c */ /* 0x000fda0003f04100 */
[----:B01----:R-:W-:Y:S01]  /*bb90*/  @!P0 IADD3 R10, P3, PT, R12, R15, RZ ;  /* 0x0000000f0c0a8210 */ /* 0x003fe20007f7e0ff */
        /* <DEDUP_REMOVED lines=15> */
.L_x_204:
        /* <DEDUP_REMOVED lines=12> */
.L_x_203:
        /* <DEDUP_REMOVED lines=18> */
.L_x_199:
[----:B------:R-:W-:Y:S05]  /*be70*/  @!P2 BRA `(.L_x_205) ;  /* 0x00000004009ca947 */ /* 0x000fea0003800000 */
[----:B------:R-:W1:Y:S01]  /*be80*/  LDG.E.64 R12, desc[UR36][R8.64+0x18] ;  /* 0x00001824080c7981 */ /* 0x000e62000c1e1b00 */
[----:B------:R-:W-:Y:S01]  /*be90*/  ISETP.GT.U32.AND P0, PT, R4, RZ, PT ;  /* 0x000000ff0400720c */ /* 0x000fe20003f04070 */
[----:B0-----:R-:W-:Y:S02]  /*bea0*/  IMAD.MOV.U32 R15, RZ, RZ, RZ ;  /* 0x000000ffff0f7224 */ /* 0x001fe400078e00ff */
[----:B------:R-:W-:Y:S01]  /*beb0*/  IMAD.MOV.U32 R17, RZ, RZ, RZ ;  /* 0x000000ffff117224 */ /* 0x000fe200078e00ff */
[----:B------:R-:W-:-:S13]  /*bec0*/  ISETP.GT.U32.AND.EX P0, PT, R5, RZ, PT, P0 ;  /* 0x000000ff0500720c */ /* 0x000fda0003f04100 */
[----:B-12---:R-:W-:Y:S01]  /*bed0*/  @!P0 IADD3 R10, P3, PT, R12, R15, RZ ;  /* 0x0000000f0c0a8210 */ /* 0x006fe20007f7e0ff */
        /* <DEDUP_REMOVED lines=15> */
.L_x_207:
        /* <DEDUP_REMOVED lines=12> */
.L_x_206:
        /* <DEDUP_REMOVED lines=18> */
.L_x_202:
[----:B------:R-:W-:Y:S05]  /*c1b0*/  @!P2 BRA `(.L_x_208) ;  /* 0x00000004009ca947 */ /* 0x000fea0003800000 */
[----:B------:R-:W0:Y:S01]  /*c1c0*/  LDG.E.64 R12, desc[UR36][R6.64+0x20] ;  /* 0x00002024060c7981 */ /* 0x000e22000c1e1b00 */
[----:B------:R-:W-:Y:S01]  /*c1d0*/  ISETP.GT.U32.AND P0, PT, R2, RZ, PT ;  /* 0x000000ff0200720c */ /* 0x000fe20003f04070 */
[----:B------:R-:W-:Y:S02]  /*c1e0*/  IMAD.MOV.U32 R15, RZ, RZ, RZ ;  /* 0x000000ffff0f7224 */ /* 0x000fe400078e00ff */
[----:B------:R-:W-:Y:S01]  /*c1f0*/  IMAD.MOV.U32 R17, RZ, RZ, RZ ;  /* 0x000000ffff117224 */ /* 0x000fe200078e00ff */
[----:B------:R-:W-:-:S13]  /*c200*/  ISETP.GT.U32.AND.EX P0, PT, R3, RZ, PT, P0 ;  /* 0x000000ff0300720c */ /* 0x000fda0003f04100 */
[----:B012---:R-:W-:Y:S01]  /*c210*/  @!P0 IADD3 R10, P3, PT, R12, R15, RZ ;  /* 0x0000000f0c0a8210 */ /* 0x007fe20007f7e0ff */
        /* <DEDUP_REMOVED lines=15> */
.L_x_210:
        /* <DEDUP_REMOVED lines=12> */
.L_x_209:
        /* <DEDUP_REMOVED lines=18> */
.L_x_205:
[----:B------:R-:W-:Y:S05]  /*c4f0*/  @!P2 BRA `(.L_x_211) ;  /* 0x00000004009ca947 */ /* 0x000fea0003800000 */
[----:B------:R-:W1:Y:S01]  /*c500*/  LDG.E.64 R12, desc[UR36][R8.64+0x20] ;  /* 0x00002024080c7981 */ /* 0x000e62000c1e1b00 */
[----:B------:R-:W-:Y:S01]  /*c510*/  ISETP.GT.U32.AND P0, PT, R4, RZ, PT ;  /* 0x000000ff0400720c */ /* 0x000fe20003f04070 */
[----:B0-----:R-:W-:Y:S02]  /*c520*/  IMAD.MOV.U32 R15, RZ, RZ, RZ ;  /* 0x000000ffff0f7224 */ /* 0x001fe400078e00ff */
[----:B------:R-:W-:Y:S01]  /*c530*/  IMAD.MOV.U32 R17, RZ, RZ, RZ ;  /* 0x000000ffff117224 */ /* 0x000fe200078e00ff */
[----:B------:R-:W-:-:S13]  /*c540*/  ISETP.GT.U32.AND.EX P0, PT, R5, RZ, PT, P0 ;  /* 0x000000ff0500720c */ /* 0x000fda0003f04100 */
[----:B-123--:R-:W-:Y:S01]  /*c550*/  @!P0 IADD3 R10, P3, PT, R12, R15, RZ ;  /* 0x0000000f0c0a8210 */ /* 0x00efe20007f7e0ff */
        /* <DEDUP_REMOVED lines=15> */
.L_x_213:
        /* <DEDUP_REMOVED lines=12> */
.L_x_212:
        /* <DEDUP_REMOVED lines=18> */
.L_x_208:
[----:B------:R-:W-:Y:S05]  /*c830*/  @!P2 BRA `(.L_x_214) ;  /* 0x00000004009ca947 */ /* 0x000fea0003800000 */
[----:B------:R-:W0:Y:S01]  /*c840*/  LDG.E.64 R12, desc[UR36][R6.64+0x28] ;  /* 0x00002824060c7981 */ /* 0x000e22000c1e1b00 */
[----:B------:R-:W-:Y:S01]  /*c850*/  ISETP.GT.U32.AND P0, PT, R2, RZ, PT ;  /* 0x000000ff0200720c */ /* 0x000fe20003f04070 */
[----:B------:R-:W-:Y:S02]  /*c860*/  IMAD.MOV.U32 R15, RZ, RZ, RZ ;  /* 0x000000ffff0f7224 */ /* 0x000fe400078e00ff */
[----:B------:R-:W-:Y:S01]  /*c870*/  IMAD.MOV.U32 R17, RZ, RZ, RZ ;  /* 0x000000ffff117224 */ /* 0x000fe200078e00ff */
[----:B------:R-:W-:-:S13]  /*c880*/  ISETP.GT.U32.AND.EX P0, PT, R3, RZ, PT, P0 ;  /* 0x000000ff0300720c */ /* 0x000fda0003f04100 */
[----:B0123--:R-:W-:Y:S01]  /*c890*/  @!P0 IADD3 R10, P3, PT, R12, R15, RZ ;  /* 0x0000000f0c0a8210 */ /* 0x00ffe20007f7e0ff */
        /* <DEDUP_REMOVED lines=15> */
.L_x_216:
        /* <DEDUP_REMOVED lines=12> */
.L_x_215:
        /* <DEDUP_REMOVED lines=18> */
.L_x_211:
[----:B------:R-:W-:Y:S05]  /*cb70*/  @!P2 BRA `(.L_x_217) ;  /* 0x00000004009ca947 */ /* 0x000fea0003800000 */
[----:B------:R-:W1:Y:S01]  /*cb80*/  LDG.E.64 R12, desc[UR36][R8.64+0x28] ;  /* 0x00002824080c7981 */ /* 0x000e62000c1e1b00 */
[----:B------:R-:W-:Y:S01]  /*cb90*/  ISETP.GT.U32.AND P0, PT, R4, RZ, PT ;  /* 0x000000ff0400720c */ /* 0x000fe20003f04070 */
[----:B0-----:R-:W-:Y:S02]  /*cba0*/  IMAD.MOV.U32 R15, RZ, RZ, RZ ;  /* 0x000000ffff0f7224 */ /* 0x001fe400078e00ff */
[----:B------:R-:W-:Y:S01]  /*cbb0*/  IMAD.MOV.U32 R17, RZ, RZ, RZ ;  /* 0x000000ffff117224 */ /* 0x000fe200078e00ff */
[----:B------:R-:W-:-:S13]  /*cbc0*/  ISETP.GT.U32.AND.EX P0, PT, R5, RZ, PT, P0 ;  /* 0x000000ff0500720c */ /* 0x000fda0003f04100 */
[----:B-1234-:R-:W-:Y:S01]  /*cbd0*/  @!P0 IADD3 R10, P3, PT, R12, R15, RZ ;  /* 0x0000000f0c0a8210 */ /* 0x01efe20007f7e0ff */
        /* <DEDUP_REMOVED lines=15> */
.L_x_219:
        /* <DEDUP_REMOVED lines=12> */
.L_x_218:
        /* <DEDUP_REMOVED lines=18> */
.L_x_214:
[----:B------:R-:W-:Y:S05]  /*ceb0*/  @!P2 BRA `(.L_x_220) ;  /* 0x00000004009ca947 */ /* 0x000fea0003800000 */
[----:B------:R-:W0:Y:S01]  /*cec0*/  LDG.E.64 R12, desc[UR36][R6.64+0x30] ;  /* 0x00003024060c7981 */ /* 0x000e22000c1e1b00 */
[----:B------:R-:W-:Y:S01]  /*ced0*/  ISETP.GT.U32.AND P0, PT, R2, RZ, PT ;  /* 0x000000ff0200720c */ /* 0x000fe20003f04070 */
[----:B------:R-:W-:Y:S02]  /*cee0*/  IMAD.MOV.U32 R15, RZ, RZ, RZ ;  /* 0x000000ffff0f7224 */ /* 0x000fe400078e00ff */
[----:B------:R-:W-:Y:S01]  /*cef0*/  IMAD.MOV.U32 R17, RZ, RZ, RZ ;  /* 0x000000ffff117224 */ /* 0x000fe200078e00ff */
[----:B------:R-:W-:-:S13]  /*cf00*/  ISETP.GT.U32.AND.EX P0, PT, R3, RZ, PT, P0 ;  /* 0x000000ff0300720c */ /* 0x000fda0003f04100 */
[----:B01234-:R-:W-:Y:S01]  /*cf10*/  @!P0 IADD3 R10, P3, PT, R12, R15, RZ ;  /* 0x0000000f0c0a8210 */ /* 0x01ffe20007f7e0ff */
        /* <DEDUP_REMOVED lines=15> */
.L_x_222:
        /* <DEDUP_REMOVED lines=12> */
.L_x_221:
        /* <DEDUP_REMOVED lines=18> */
.L_x_217:
        /* <DEDUP_REMOVED lines=22> */
.L_x_225:
        /* <DEDUP_REMOVED lines=12> */
.L_x_224:
        /* <DEDUP_REMOVED lines=18> */
.L_x_220:
        /* <DEDUP_REMOVED lines=22> */
.L_x_228:
        /* <DEDUP_REMOVED lines=12> */
.L_x_227:
[CC--:B0-----:R-:W-:Y:S02]  /*d750*/  IADD3 R10, P5, PT, R2.reuse, -R15.reuse, RZ ;  /* 0x8000000f020a7210 */ /* 0x0c1fe40007fbe0ff */
[----:B------:R-:W-:Y:S02]  /*d760*/  ISETP.GT.U32.AND P4, PT, R2, R15, PT ;  /* 0x0000000f0200720c */ /* 0x000fe40003f84070 */
[----:B------:R-:W-:Y:S02]  /*d770*/  ISETP.LE.U32.AND P3, PT, R10, 0x1, PT ;  /* 0x000000010a00780c */ /* 0x000fe40003f63070 */
[CC--:B------:R-:W-:Y:S02]  /*d780*/  ISETP.GT.U32.AND.EX P4, PT, R3.reuse, R17.reuse, PT, P4 ;  /* 0x000000110300720c */ /* 0x0c0fe40003f84140 */
[----:B------:R-:W-:-:S04]  /*d790*/  IADD3.X R10, PT, PT, R3, ~R17, RZ, P5, !PT ;  /* 0x80000011030a7210 */ /* 0x000fc80002ffe4ff */
        /* <DEDUP_REMOVED lines=13> */
.L_x_223:
        /* <DEDUP_REMOVED lines=22> */
.L_x_231:
        /* <DEDUP_REMOVED lines=12> */
.L_x_230:
        /* <DEDUP_REMOVED lines=18> */
.L_x_226:
        /* <DEDUP_REMOVED lines=22> */
.L_x_234:
        /* <DEDUP_REMOVED lines=12> */
.L_x_233:
        /* <DEDUP_REMOVED lines=18> */
.L_x_229:
        /* <DEDUP_REMOVED lines=22> */
.L_x_237:
        /* <DEDUP_REMOVED lines=12> */
.L_x_236:
        /* <DEDUP_REMOVED lines=18> */
.L_x_232:
        /* <DEDUP_REMOVED lines=22> */
.L_x_240:
        /* <DEDUP_REMOVED lines=12> */
.L_x_239:
        /* <DEDUP_REMOVED lines=18> */
.L_x_235:
        /* <DEDUP_REMOVED lines=22> */
.L_x_243:
        /* <DEDUP_REMOVED lines=12> */
.L_x_242:
        /* <DEDUP_REMOVED lines=18> */
.L_x_238:
        /* <DEDUP_REMOVED lines=22> */
.L_x_246:
        /* <DEDUP_REMOVED lines=12> */
.L_x_245:
        /* <DEDUP_REMOVED lines=18> */
.L_x_241:
        /* <DEDUP_REMOVED lines=22> */
.L_x_249:
        /* <DEDUP_REMOVED lines=12> */
.L_x_248:
        /* <DEDUP_REMOVED lines=18> */
.L_x_244:
        /* <DEDUP_REMOVED lines=22> */
.L_x_252:
        /* <DEDUP_REMOVED lines=12> */
.L_x_251:
        /* <DEDUP_REMOVED lines=18> */
.L_x_247:
        /* <DEDUP_REMOVED lines=22> */
.L_x_255:
        /* <DEDUP_REMOVED lines=12> */
.L_x_254:
        /* <DEDUP_REMOVED lines=18> */
.L_x_250:
        /* <DEDUP_REMOVED lines=22> */
.L_x_258:
        /* <DEDUP_REMOVED lines=12> */
.L_x_257:
        /* <DEDUP_REMOVED lines=18> */
.L_x_253:
        /* <DEDUP_REMOVED lines=22> */
.L_x_261:
        /* <DEDUP_REMOVED lines=12> */
.L_x_260:
        /* <DEDUP_REMOVED lines=18> */
.L_x_256:
[----:B------:R-:W-:Y:S05]  /*fc30*/  @!P2 BRA `(.L_x_262) ;  /* 0x00000004009ca947 */ /* 0x000fea0003800000 */
[----:B------:R-:W0:Y:S01]  /*fc40*/  LDG.E.64 R12, desc[UR36][R6.64+0x68] ;  /* 0x00006824060c7981 */ /* 0x000e22000c1e1b00 */
[----:B------:R-:W-:Y:S01]  /*fc50*/  ISETP.GT.U32.AND P0, PT, R2, RZ, PT ;  /* 0x000000ff0200720c */ /* 0x000fe20003f04070 */
[----:B------:R-:W-:Y:S02]  /*fc60*/  IMAD.MOV.U32 R15, RZ, RZ, RZ ;  /* 0x000000ffff0f7224 */ /* 0x000fe400078e00ff */
[----:B------:R-:W-:Y:S01]  /*fc70*/  IMAD.MOV.U32 R17, RZ, RZ, RZ ;  /* 0x000000ffff117224 */ /* 0x000fe200078e00ff */
[----:B------:R-:W-:-:S13]  /*fc80*/  ISETP.GT.U32.AND.EX P0, PT, R3, RZ, PT, P0 ;  /* 0x000000ff0300720c */ /* 0x000fda0003f04100 */
[----:B01234-:R-:W-:Y:S01]  /*fc90*/  @!P0 IADD3 R10, P3, PT, R12, R15, RZ ;  /* 0x0000000f0c0a8210 */ /* 0x01ffe20007f7e0ff */
[----:B------:R-:W-:-:S03]  /*fca0*/  @!P0 IMAD.MOV.U32 R15, RZ, RZ, 0x1 ;  /* 0x00000001ff0f8424 */ /* 0x000fc600078e00ff */
[----:B------:R-:W-:Y:S01]  /*fcb0*/  @!P0 IADD3.X R11, PT, PT, R13, R17, RZ, P3, !PT ;  /* 0x000000110d0b8210 */ /* 0x000fe20001ffe4ff */
[----:B------:R-:W-:Y:S01]  /*fcc0*/  @!P0 IMAD.MOV.U32 R17, RZ, RZ, RZ ;  /* 0x000000ffff118224 */ /* 0x000fe200078e00ff */
[CC--:B------:R-:W-:Y:S02]  /*fcd0*/  IADD3 R14, P5, PT, R2.reuse, -R15.reuse, RZ ;  /* 0x8000000f020e7210 */ /* 0x0c0fe40007fbe0ff */
[----:B------:R-:W-:Y:S01]  /*fce0*/  ISETP.GT.U32.AND P3, PT, R2, R15, PT ;  /* 0x0000000f0200720c */ /* 0x000fe20003f64070 */
[----:B------:R0:W-:Y:S01]  /*fcf0*/  @!P0 ST.E.U8 desc[UR36][R10.64], RZ ;  /* 0x000000ff0a008985 */ /* 0x0001e2000c101124 */
[----:B------:R-:W-:Y:S01]  /*fd00*/  ISETP.LE.U32.AND P4, PT, R14, 0x3, PT ;  /* 0x000000030e00780c */ /* 0x000fe20003f83070 */
[C---:B------:R-:W-:Y:S01]  /*fd10*/  IMAD.X R14, R3.reuse, 0x1, ~R17, P5 ;  /* 0x00000001030e7824 */ /* 0x040fe200028e0e11 */
[----:B------:R-:W-:-:S04]  /*fd20*/  ISETP.GT.U32.AND.EX P3, PT, R3, R17, PT, P3 ;  /* 0x000000110300720c */ /* 0x000fc80003f64130 */
[----:B------:R-:W-:-:S13]  /*fd30*/  ISETP.LE.U32.OR.EX P3, PT, R14, RZ, !P3, P4 ;  /* 0x000000ff0e00720c */ /* 0x000fda0005f63540 */
[----:B0-----:R-:W-:Y:S05]  /*fd40*/  @P3 BRA `(.L_x_263) ;  /* 0x0000000000403947 */ /* 0x001fea0003800000 */
[----:B------:R-:W-:Y:S01]  /*fd50*/  IADD3 R14, P3, PT, R2, -0x3, RZ ;  /* 0xfffffffd020e7810 */ /* 0x000fe20007f7e0ff */
[----:B------:R-:W-:Y:S01]  /*fd60*/  BSSY.RECONVERGENT B0, `(.L_x_263) ;  /* 0x000000e000007945 */ /* 0x000fe20003800200 */
[----:B------:R-:W-:Y:S02]  /*fd70*/  PLOP3.LUT P0, PT, PT, PT, PT, 0x8, 0x80 ;  /* 0x000000000080781c */ /* 0x000fe40003f0e170 */
[----:B------:R-:W-:-:S11]  /*fd80*/  IADD3.X R16, PT, PT, R3, -0x1, RZ, P3, !PT ;  /* 0xffffffff03107810 */ /* 0x000fd60001ffe4ff */
.L_x_264:
        /* <DEDUP_REMOVED lines=12> */
.L_x_263:
        /* <DEDUP_REMOVED lines=18> */
.L_x_259:
        /* <DEDUP_REMOVED lines=22> */
.L_x_267:
        /* <DEDUP_REMOVED lines=12> */
.L_x_266:
        /* <DEDUP_REMOVED lines=18> */
.L_x_262:
        /* <DEDUP_REMOVED lines=22> */
.L_x_270:
        /* <DEDUP_REMOVED lines=12> */
.L_x_269:
        /* <DEDUP_REMOVED lines=18> */
.L_x_265:
        /* <DEDUP_REMOVED lines=22> */
.L_x_273:
        /* <DEDUP_REMOVED lines=12> */
.L_x_272:
        /* <DEDUP_REMOVED lines=18> */
.L_x_268:
[----:B------:R-:W-:Y:S05]  /*10930*/  @!P2 BRA `(.L_x_274) ;  /* 0x00000004009ca947 */ /* 0x000fea0003800000 */
[----:B01234-:R-:W2:Y:S01]  /*10940*/  LDG.E.64 R10, desc[UR36][R6.64+0x78] ;  /* 0x00007824060a7981 */ /* 0x01fea2000c1e1b00 */
        /* <DEDUP_REMOVED lines=20> */
.L_x_276:
        /* <DEDUP_REMOVED lines=12> */
.L_x_275:
        /* <DEDUP_REMOVED lines=18> */
.L_x_271:
[----:B------:R-:W-:Y:S05]  /*10c70*/  @!P2 BRA `(.L_x_274) ;  /* 0x0000000000cca947 */ /* 0x000fea0003800000 */
[----:B------:R-:W5:Y:S01]  /*10c80*/  LDG.E.64 R8, desc[UR36][R8.64+0x78] ;  /* 0x0000782408087981 */ /* 0x000f62000c1e1b00 */
[----:B------:R-:W-:Y:S01]  /*10c90*/  ISETP.GT.U32.AND P0, PT, R4, RZ, PT ;  /* 0x000000ff0400720c */ /* 0x000fe20003f04070 */
[----:B01234-:R-:W-:Y:S02]  /*10ca0*/  IMAD.MOV.U32 R11, RZ, RZ, RZ ;  /* 0x000000ffff0b7224 */ /* 0x01ffe400078e00ff */
[----:B------:R-:W-:Y:S01]  /*10cb0*/  IMAD.MOV.U32 R13, RZ, RZ, RZ ;  /* 0x000000ffff0d7224 */ /* 0x000fe200078e00ff */
[----:B------:R-:W-:-:S13]  /*10cc0*/  ISETP.GT.U32.AND.EX P0, PT, R5, RZ, PT, P0 ;  /* 0x000000ff0500720c */ /* 0x000fda0003f04100 */
[----:B-----5:R-:W-:Y:S01]  /*10cd0*/  @!P0 IADD3 R6, P2, PT, R8, R11, RZ ;  /* 0x0000000b08068210 */ /* 0x020fe20007f5e0ff */
        /* <DEDUP_REMOVED lines=15> */
.L_x_278:
        /* <DEDUP_REMOVED lines=12> */
.L_x_277:
        /* <DEDUP_REMOVED lines=18> */
.L_x_274:
[----:B------:R-:W-:Y:S05]  /*10fb0*/  @P1 BRA `(.L_x_279) ;  /* 0xffffff9400dc1947 */ /* 0x000fea000383ffff */
[----:B------:R-:W-:Y:S05]  /*10fc0*/  EXIT ;  /* 0x000000000000794d */ /* 0x000fea0003800000 */
        .weak           $__internal_0_$__cuda_sm20_div_rn_f64_full
        .type           $__internal_0_$__cuda_sm20_div_rn_f64_full,@function
        .size           $__internal_0_$__cuda_sm20_div_rn_f64_full,($__internal_1_$__cuda_sm20_dsqrt_rn_f64_mediumpath_v1 - $__internal_0_$__cuda_sm20_div_rn_f64_full)
$__internal_0_$__cuda_sm20_div_rn_f64_full:
[C---:B------:R-:W-:Y:S01]  /*10fd0*/  FSETP.GEU.AND P0, PT, |R15|.reuse, 1.469367938527859385e-39, PT ;  /* 0x001000000f00780b */ /* 0x040fe20003f0e200 */
[----:B------:R-:W-:Y:S01]  /*10fe0*/  IMAD.MOV.U32 R13, RZ, RZ, R17 ;  /* 0x000000ffff0d7224 */ /* 0x000fe200078e0011 */
[C---:B------:R-:W-:Y:S01]  /*10ff0*/  LOP3.LUT R18, R15.reuse, 0x800fffff, RZ, 0xc0, !PT ;  /* 0x800fffff0f127812 */ /* 0x040fe200078ec0ff */
[----:B------:R-:W-:Y:S01]  /*11000*/  IMAD.MOV.U32 R20, RZ, RZ, 0x1 ;  /* 0x00000001ff147424 */ /* 0x000fe200078e00ff */
[----:B------:R-:W-:Y:S01]  /*11010*/  LOP3.LUT R36, R15, 0x7ff00000, RZ, 0xc0, !PT ;  /* 0x7ff000000f247812 */ /* 0x000fe200078ec0ff */
[----:B------:R-:W-:Y:S01]  /*11020*/  IMAD.MOV.U32 R35, RZ, RZ, 0x1ca00000 ;  /* 0x1ca00000ff237424 */ /* 0x000fe200078e00ff */
[----:B------:R-:W-:Y:S01]  /*11030*/  LOP3.LUT R19, R18, 0x3ff00000, RZ, 0xfc, !PT ;  /* 0x3ff0000012137812 */ /* 0x000fe200078efcff */
[----:B------:R-:W-:Y:S01]  /*11040*/  IMAD.MOV.U32 R18, RZ, RZ, R14 ;  /* 0x000000ffff127224 */ /* 0x000fe200078e000e */
[C---:B------:R-:W-:Y:S01]  /*11050*/  FSETP.GEU.AND P4, PT, |R13|.reuse, 1.469367938527859385e-39, PT ;  /* 0x001000000d00780b */ /* 0x040fe20003f8e200 */
[----:B------:R-:W-:Y:S01]  /*11060*/  BSSY.RECONVERGENT B0, `(.L_x_280) ;  /* 0x0000050000007945 */ /* 0x000fe20003800200 */
[----:B------:R-:W-:-:S03]  /*11070*/  LOP3.LUT R34, R13, 0x7ff00000, RZ, 0xc0, !PT ;  /* 0x7ff000000d227812 */ /* 0x000fc600078ec0ff */
[----:B------:R-:W-:Y:S01]  /*11080*/  @!P0 DMUL R18, R14, 8.98846567431157953865e+307 ;  /* 0x7fe000000e128828 */ /* 0x000fe20000000000 */
[----:B------:R-:W-:-:S05]  /*11090*/  ISETP.GE.U32.AND P3, PT, R34, R36, PT ;  /* 0x000000242200720c */ /* 0x000fca0003f66070 */
[----:B------:R-:W0:Y:S02]  /*110a0*/  MUFU.RCP64H R21, R19 ;  /* 0x0000001300157308 */ /* 0x000e240000001800 */
[----:B------:R-:W-:-:S04]  /*110b0*/  @!P4 LOP3.LUT R17, R15, 0x7ff00000, RZ, 0xc0, !PT ;  /* 0x7ff000000f11c812 */ /* 0x000fc800078ec0ff */
[----:B------:R-:W-:-:S04]  /*110c0*/  @!P4 ISETP.GE.U32.AND P5, PT, R34, R17, PT ;  /* 0x000000112200c20c */ /* 0x000fc80003fa6070 */
[----:B------:R-:W-:-:S04]  /*110d0*/  @!P4 SEL R17, R35, 0x63400000, !P5 ;  /* 0x634000002311c807 */ /* 0x000fc80006800000 */
[----:B------:R-:W-:Y:S01]  /*110e0*/  @!P4 LOP3.LUT R17, R17, 0x80000000, R13, 0xf8, !PT ;  /* 0x800000001111c812 */ /* 0x000fe200078ef80d */
[----:B0-----:R-:W-:-:S08]  /*110f0*/  DFMA R22, R20, -R18, 1 ;  /* 0x3ff000001416742b */ /* 0x001fd00000000812 */
[----:B------:R-:W-:-:S08]  /*11100*/  DFMA R22, R22, R22, R22 ;  /* 0x000000161616722b */ /* 0x000fd00000000016 */
[----:B------:R-:W-:Y:S01]  /*11110*/  DFMA R24, R20, R22, R20 ;  /* 0x000000161418722b */ /* 0x000fe20000000014 */
[----:B------:R-:W-:Y:S01]  /*11120*/  SEL R21, R35, 0x63400000, !P3 ;  /* 0x6340000023157807 */ /* 0x000fe20005800000 */
[----:B------:R-:W-:Y:S01]  /*11130*/  IMAD.MOV.U32 R20, RZ, RZ, R12 ;  /* 0x000000ffff147224 */ /* 0x000fe200078e000c */
[----:B------:R-:W-:Y:S01]  /*11140*/  @!P4 LOP3.LUT R23, R17, 0x100000, RZ, 0xfc, !PT ;  /* 0x001000001117c812 */ /* 0x000fe200078efcff */
[----:B------:R-:W-:Y:S01]  /*11150*/  @!P4 IMAD.MOV.U32 R22, RZ, RZ, RZ ;  /* 0x000000ffff16c224 */ /* 0x000fe200078e00ff */
[----:B------:R-:W-:Y:S01]  /*11160*/  LOP3.LUT R21, R21, 0x800fffff, R13, 0xf8, !PT ;  /* 0x800fffff15157812 */ /* 0x000fe200078ef80d */
[----:B------:R-:W-:Y:S02]  /*11170*/  IMAD.MOV.U32 R17, RZ, RZ, R36 ;  /* 0x000000ffff117224 */ /* 0x000fe400078e0024 */
[----:B------:R-:W-:Y:S01]  /*11180*/  DFMA R32, R24, -R18, 1 ;  /* 0x3ff000001820742b */ /* 0x000fe20000000812 */
[----:B------:R-:W-:Y:S02]  /*11190*/  @!P0 LOP3.LUT R17, R19, 0x7ff00000, RZ, 0xc0, !PT ;  /* 0x7ff0000013118812 */ /* 0x000fe400078ec0ff */
[----:B------:R-:W-:-:S03]  /*111a0*/  @!P4 DFMA R20, R20, 2, -R22 ;  /* 0x400000001414c82b */ /* 0x000fc60000000816 */
[----:B------:R-:W-:Y:S02]  /*111b0*/  VIADD R37, R17, 0xffffffff ;  /* 0xffffffff11257836 */ /* 0x000fe40000000000 */
[----:B------:R-:W-:-:S05]  /*111c0*/  DFMA R24, R24, R32, R24 ;  /* 0x000000201818722b */ /* 0x000fca0000000018 */
[----:B------:R-:W-:-:S03]  /*111d0*/  @!P4 LOP3.LUT R34, R21, 0x7ff00000, RZ, 0xc0, !PT ;  /* 0x7ff000001522c812 */ /* 0x000fc600078ec0ff */
[----:B------:R-:W-:Y:S02]  /*111e0*/  DMUL R22, R24, R20 ;  /* 0x0000001418167228 */ /* 0x000fe40000000000 */
[----:B------:R-:W-:-:S05]  /*111f0*/  VIADD R36, R34, 0xffffffff ;  /* 0xffffffff22247836 */ /* 0x000fca0000000000 */
[----:B------:R-:W-:Y:S01]  /*11200*/  ISETP.GT.U32.AND P0, PT, R36, 0x7feffffe, PT ;  /* 0x7feffffe2400780c */ /* 0x000fe20003f04070 */
[----:B------:R-:W-:-:S03]  /*11210*/  DFMA R32, R22, -R18, R20 ;  /* 0x800000121620722b */ /* 0x000fc60000000014 */
[----:B------:R-:W-:-:S05]  /*11220*/  ISETP.GT.U32.OR P0, PT, R37, 0x7feffffe, P0 ;  /* 0x7feffffe2500780c */ /* 0x000fca0000704470 */
[----:B------:R-:W-:-:S08]  /*11230*/  DFMA R24, R24, R32, R22 ;  /* 0x000000201818722b */ /* 0x000fd00000000016 */
[----:B------:R-:W-:Y:S05]  /*11240*/  @P0 BRA `(.L_x_281) ;  /* 0x0000000000700947 */ /* 0x000fea0003800000 */
[----:B------:R-:W-:Y:S02]  /*11250*/  LOP3.LUT R22, R13, 0x7ff00000, RZ, 0xc0, !PT ;  /* 0x7ff000000d167812 */ /* 0x000fe400078ec0ff */
[----:B------:R-:W-:-:S04]  /*11260*/  LOP3.LUT R13, R15, 0x7ff00000, RZ, 0xc0, !PT ;  /* 0x7ff000000f0d7812 */ /* 0x000fc800078ec0ff */
[CC--:B------:R-:W-:Y:S02]  /*11270*/  VIADDMNMX R12, R22.reuse, -R13.reuse, 0xb9600000, !PT ;  /* 0xb9600000160c7446 */ /* 0x0c0fe4000780090d */
[----:B------:R-:W-:Y:S02]  /*11280*/  ISETP.GE.U32.AND P0, PT, R22, R13, PT ;  /* 0x0000000d1600720c */ /* 0x000fe40003f06070 */
[----:B------:R-:W-:Y:S02]  /*11290*/  VIMNMX R12, PT, PT, R12, 0x46a00000, PT ;  /* 0x46a000000c0c7848 */ /* 0x000fe40003fe0100 */
[----:B------:R-:W-:-:S05]  /*112a0*/  SEL R35, R35, 0x63400000, !P0 ;  /* 0x6340000023237807 */ /* 0x000fca0004000000 */
[----:B------:R-:W-:Y:S02]  /*112b0*/  IMAD.IADD R32, R12, 0x1, -R35 ;  /* 0x000000010c207824 */ /* 0x000fe400078e0a23 */
[----:B------:R-:W-:Y:S02]  /*112c0*/  IMAD.MOV.U32 R12, RZ, RZ, RZ ;  /* 0x000000ffff0c7224 */ /* 0x000fe400078e00ff */
[----:B------:R-:W-:-:S06]  /*112d0*/  VIADD R13, R32, 0x7fe00000 ;  /* 0x7fe00000200d7836 */ /* 0x000fcc0000000000 */
[----:B------:R-:W-:-:S10]  /*112e0*/  DMUL R22, R24, R12 ;  /* 0x0000000c18167228 */ /* 0x000fd40000000000 */
[----:B------:R-:W-:-:S13]  /*112f0*/  FSETP.GTU.AND P0, PT, |R23|, 1.469367938527859385e-39, PT ;  /* 0x001000001700780b */ /* 0x000fda0003f0c200 */
[----:B------:R-:W-:Y:S05]  /*11300*/  @P0 BRA `(.L_x_282) ;  /* 0x0000000000940947 */ /* 0x000fea0003800000 */
[----:B------:R-:W-:Y:S01]  /*11310*/  DFMA R18, R24, -R18, R20 ;  /* 0x800000121812722b */ /* 0x000fe20000000014 */
[----:B------:R-:W-:-:S09]  /*11320*/  IMAD.MOV.U32 R12, RZ, RZ, RZ ;  /* 0x000000ffff0c7224 */ /* 0x000fd200078e00ff */
[C---:B------:R-:W-:Y:S02]  /*11330*/  FSETP.NEU.AND P0, PT, R19.reuse, RZ, PT ;  /* 0x000000ff1300720b */ /* 0x040fe40003f0d000 */
[----:B------:R-:W-:-:S04]  /*11340*/  LOP3.LUT R17, R19, 0x80000000, R15, 0x48, !PT ;  /* 0x8000000013117812 */ /* 0x000fc800078e480f */
[----:B------:R-:W-:-:S07]  /*11350*/  LOP3.LUT R13, R17, R13, RZ, 0xfc, !PT ;  /* 0x0000000d110d7212 */ /* 0x000fce00078efcff */
[----:B------:R-:W-:Y:S05]  /*11360*/  @!P0 BRA `(.L_x_282) ;  /* 0x00000000007c8947 */ /* 0x000fea0003800000 */
[----:B------:R-:W-:Y:S01]  /*11370*/  IMAD.MOV R15, RZ, RZ, -R32 ;  /* 0x000000ffff0f7224 */ /* 0x000fe200078e0a20 */
[----:B------:R-:W-:Y:S01]  /*11380*/  DMUL.RP R12, R24, R12 ;  /* 0x0000000c180c7228 */ /* 0x000fe20000008000 */
[----:B------:R-:W-:-:S06]  /*11390*/  IMAD.MOV.U32 R14, RZ, RZ, RZ ;  /* 0x000000ffff0e7224 */ /* 0x000fcc00078e00ff */
[----:B------:R-:W-:-:S03]  /*113a0*/  DFMA R14, R22, -R14, R24 ;  /* 0x8000000e160e722b */ /* 0x000fc60000000018 */
[----:B------:R-:W-:-:S03]  /*113b0*/  LOP3.LUT R17, R13, R17, RZ, 0x3c, !PT ;  /* 0x000000110d117212 */ /* 0x000fc600078e3cff */
[----:B------:R-:W-:-:S04]  /*113c0*/  IADD3 R14, PT, PT, -R32, -0x43300000, RZ ;  /* 0xbcd00000200e7810 */ /* 0x000fc80007ffe1ff */
[----:B------:R-:W-:-:S04]  /*113d0*/  FSETP.NEU.AND P0, PT, |R15|, R14, PT ;  /* 0x0000000e0f00720b */ /* 0x000fc80003f0d200 */
[----:B------:R-:W-:Y:S02]  /*113e0*/  FSEL R22, R12, R22, !P0 ;  /* 0x000000160c167208 */ /* 0x000fe40004000000 */
[----:B------:R-:W-:Y:S01]  /*113f0*/  FSEL R23, R17, R23, !P0 ;  /* 0x0000001711177208 */ /* 0x000fe20004000000 */
[----:B------:R-:W-:Y:S06]  /*11400*/  BRA `(.L_x_282) ;  /* 0x0000000000547947 */ /* 0x000fec0003800000 */
.L_x_281:
[----:B------:R-:W-:-:S14]  /*11410*/  DSETP.NAN.AND P0, PT, R12, R12, PT ;  /* 0x0000000c0c00722a */ /* 0x000fdc0003f08000 */
[----:B------:R-:W-:Y:S05]  /*11420*/  @P0 BRA `(.L_x_283) ;  /* 0x0000000000440947 */ /* 0x000fea0003800000 */
[----:B------:R-:W-:-:S14]  /*11430*/  DSETP.NAN.AND P0, PT, R14, R14, PT ;  /* 0x0000000e0e00722a */ /* 0x000fdc0003f08000 */
[----:B------:R-:W-:Y:S05]  /*11440*/  @P0 BRA `(.L_x_284) ;  /* 0x0000000000300947 */ /* 0x000fea0003800000 */
[----:B------:R-:W-:Y:S01]  /*11450*/  ISETP.NE.AND P0, PT, R34, R17, PT ;  /* 0x000000112200720c */ /* 0x000fe20003f05270 */
[----:B------:R-:W-:Y:S02]  /*11460*/  IMAD.MOV.U32 R22, RZ, RZ, 0x0 ;  /* 0x00000000ff167424 */ /* 0x000fe400078e00ff */
[----:B------:R-:W-:-:S10]  /*11470*/  IMAD.MOV.U32 R23, RZ, RZ, -0x80000 ;  /* 0xfff80000ff177424 */ /* 0x000fd400078e00ff */
[----:B------:R-:W-:Y:S05]  /*11480*/  @!P0 BRA `(.L_x_282) ;  /* 0x0000000000348947 */ /* 0x000fea0003800000 */
[----:B------:R-:W-:Y:S02]  /*11490*/  ISETP.NE.AND P0, PT, R34, 0x7ff00000, PT ;  /* 0x7ff000002200780c */ /* 0x000fe40003f05270 */
[----:B------:R-:W-:Y:S02]  /*114a0*/  LOP3.LUT R23, R13, 0x80000000, R15, 0x48, !PT ;  /* 0x800000000d177812 */ /* 0x000fe400078e480f */
[----:B------:R-:W-:-:S13]  /*114b0*/  ISETP.EQ.OR P0, PT, R17, RZ, !P0 ;  /* 0x000000ff1100720c */ /* 0x000fda0004702670 */
[----:B------:R-:W-:Y:S01]  /*114c0*/  @P0 LOP3.LUT R12, R23, 0x7ff00000, RZ, 0xfc, !PT ;  /* 0x7ff00000170c0812 */ /* 0x000fe200078efcff */
[----:B------:R-:W-:Y:S02]  /*114d0*/  @!P0 IMAD.MOV.U32 R22, RZ, RZ, RZ ;  /* 0x000000ffff168224 */ /* 0x000fe400078e00ff */
[----:B------:R-:W-:Y:S02]  /*114e0*/  @P0 IMAD.MOV.U32 R22, RZ, RZ, RZ ;  /* 0x000000ffff160224 */ /* 0x000fe400078e00ff */
[----:B------:R-:W-:Y:S01]  /*114f0*/  @P0 IMAD.MOV.U32 R23, RZ, RZ, R12 ;  /* 0x000000ffff170224 */ /* 0x000fe200078e000c */
[----:B------:R-:W-:Y:S06]  /*11500*/  BRA `(.L_x_282) ;  /* 0x0000000000147947 */ /* 0x000fec0003800000 */
.L_x_284:
[----:B------:R-:W-:Y:S01]  /*11510*/  LOP3.LUT R23, R15, 0x80000, RZ, 0xfc, !PT ;  /* 0x000800000f177812 */ /* 0x000fe200078efcff */
[----:B------:R-:W-:Y:S01]  /*11520*/  IMAD.MOV.U32 R22, RZ, RZ, R14 ;  /* 0x000000ffff167224 */ /* 0x000fe200078e000e */
[----:B------:R-:W-:Y:S06]  /*11530*/  BRA `(.L_x_282) ;  /* 0x0000000000087947 */ /* 0x000fec0003800000 */
.L_x_283:
[----:B------:R-:W-:Y:S01]  /*11540*/  LOP3.LUT R23, R13, 0x80000, RZ, 0xfc, !PT ;  /* 0x000800000d177812 */ /* 0x000fe200078efcff */
[----:B------:R-:W-:-:S07]  /*11550*/  IMAD.MOV.U32 R22, RZ, RZ, R12 ;  /* 0x000000ffff167224 */ /* 0x000fce00078e000c */
.L_x_282:
[----:B------:R-:W-:Y:S05]  /*11560*/  BSYNC.RECONVERGENT B0 ;  /* 0x0000000000007941 */ /* 0x000fea0003800200 */
.L_x_280:
[----:B------:R-:W-:-:S04]  /*11570*/  IMAD.MOV.U32 R17, RZ, RZ, 0x0 ;  /* 0x00000000ff117424 */ /* 0x000fc800078e00ff */
[----:B------:R-:W-:Y:S05]  /*11580*/  RET.REL.NODEC R16 `(_Z13kmeans_kernelP6VectorS0_S0_PS0_PPiiiiS2_) ;  /* 0xfffffee8109c7950 */ /* 0x000fea0003c3ffff */
        .weak           $__internal_1_$__cuda_sm20_dsqrt_rn_f64_mediumpath_v1
        .type           $__internal_1_$__cuda_sm20_dsqrt_rn_f64_mediumpath_v1,@function
        .size           $__internal_1_$__cuda_sm20_dsqrt_rn_f64_mediumpath_v1,($_Z13kmeans_kernelP6VectorS0_S0_PS0_PPiiiiS2_$__internal_accurate_pow - $__internal_1_$__cuda_sm20_dsqrt_rn_f64_mediumpath_v1)
$__internal_1_$__cuda_sm20_dsqrt_rn_f64_mediumpath_v1:
[----:B------:R-:W-:Y:S01]  /*11590*/  ISETP.GE.U32.AND P0, PT, R14, -0x3400000, PT ;  /* 0xfcc000000e00780c */ /* 0x000fe20003f06070 */
[----:B------:R-:W-:Y:S02]  /*115a0*/  IMAD.MOV.U32 R17, RZ, RZ, R15 ;  /* 0x000000ffff117224 */ /* 0x000fe400078e000f */
[----:B------:R-:W-:Y:S02]  /*115b0*/  IMAD.MOV.U32 R14, RZ, RZ, R20 ;  /* 0x000000ffff0e7224 */ /* 0x000fe400078e0014 */
[----:B------:R-:W-:Y:S02]  /*115c0*/  IMAD.MOV.U32 R15, RZ, RZ, R21 ;  /* 0x000000ffff0f7224 */ /* 0x000fe400078e0015 */
[----:B------:R-:W-:Y:S02]  /*115d0*/  IMAD.MOV.U32 R18, RZ, RZ, R10 ;  /* 0x000000ffff127224 */ /* 0x000fe400078e000a */
[----:B------:R-:W-:Y:S02]  /*115e0*/  IMAD.MOV.U32 R20, RZ, RZ, R22 ;  /* 0x000000ffff147224 */ /* 0x000fe400078e0016 */
[----:B------:R-:W-:-:S02]  /*115f0*/  IMAD.MOV.U32 R21, RZ, RZ, R23 ;  /* 0x000000ffff157224 */ /* 0x000fc400078e0017 */
[----:B------:R-:W-:Y:S05]  /*11600*/  @!P0 BRA `(.L_x_285) ;  /* 0x0000000000208947 */ /* 0x000fea0003800000 */
[----:B------:R-:W-:-:S10]  /*11610*/  DFMA.RM R14, R14, R18, R20 ;  /* 0x000000120e0e722b */ /* 0x000fd40000004014 */
[----:B------:R-:W-:-:S05]  /*11620*/  IADD3 R18, P0, PT, R14, 0x1, RZ ;  /* 0x000000010e127810 */ /* 0x000fca0007f1e0ff */
[----:B------:R-:W-:-:S06]  /*11630*/  IMAD.X R19, RZ, RZ, R15, P0 ;  /* 0x000000ffff137224 */ /* 0x000fcc00000e060f */
[----:B------:R-:W-:-:S08]  /*11640*/  DFMA.RP R16, -R14, R18, R16 ;  /* 0x000000120e10722b */ /* 0x000fd00000008110 */
[----:B------:R-:W-:-:S06]  /*11650*/  DSETP.GT.AND P0, PT, R16, RZ, PT ;  /* 0x000000ff1000722a */ /* 0x000fcc0003f04000 */
[----:B------:R-:W-:Y:S02]  /*11660*/  FSEL R14, R18, R14, P0 ;  /* 0x0000000e120e7208 */ /* 0x000fe40000000000 */
[----:B------:R-:W-:Y:S01]  /*11670*/  FSEL R15, R19, R15, P0 ;  /* 0x0000000f130f7208 */ /* 0x000fe20000000000 */
[----:B------:R-:W-:Y:S06]  /*11680*/  BRA `(.L_x_286) ;  /* 0x0000000000647947 */ /* 0x000fec0003800000 */
.L_x_285:
[----:B------:R-:W-:-:S14]  /*11690*/  DSETP.NE.AND P0, PT, R16, RZ, PT ;  /* 0x000000ff1000722a */ /* 0x000fdc0003f05000 */
[----:B------:R-:W-:Y:S05]  /*116a0*/  @!P0 BRA `(.L_x_287) ;  /* 0x0000000000588947 */ /* 0x000fea0003800000 */
[----:B------:R-:W-:-:S13]  /*116b0*/  ISETP.GE.AND P0, PT, R17, RZ, PT ;  /* 0x000000ff1100720c */ /* 0x000fda0003f06270 */
[----:B------:R-:W-:Y:S02]  /*116c0*/  @!P0 IMAD.MOV.U32 R14, RZ, RZ, 0x0 ;  /* 0x00000000ff0e8424 */ /* 0x000fe400078e00ff */
[----:B------:R-:W-:Y:S01]  /*116d0*/  @!P0 IMAD.MOV.U32 R15, RZ, RZ, -0x80000 ;  /* 0xfff80000ff0f8424 */ /* 0x000fe200078e00ff */
[----:B------:R-:W-:Y:S06]  /*116e0*/  @!P0 BRA `(.L_x_286) ;  /* 0x00000000004c8947 */ /* 0x000fec0003800000 */
[----:B------:R-:W-:-:S13]  /*116f0*/  ISETP.GT.AND P0, PT, R17, 0x7fefffff, PT ;  /* 0x7fefffff1100780c */ /* 0x000fda0003f04270 */
[----:B------:R-:W-:Y:S05]  /*11700*/  @P0 BRA `(.L_x_287) ;  /* 0x0000000000400947 */ /* 0x000fea0003800000 */
[----:B------:R-:W-:Y:S01]  /*11710*/  DMUL R14, R16, 8.11296384146066816958e+31 ;  /* 0x46900000100e7828 */ /* 0x000fe20000000000 */
[----:B------:R-:W-:Y:S02]  /*11720*/  IMAD.MOV.U32 R20, RZ, RZ, 0x0 ;  /* 0x00000000ff147424 */ /* 0x000fe400078e00ff */
[----:B------:R-:W-:Y:S02]  /*11730*/  IMAD.MOV.U32 R16, RZ, RZ, RZ ;  /* 0x000000ffff107224 */ /* 0x000fe400078e00ff */
[----:B------:R-:W-:Y:S01]  /*11740*/  IMAD.MOV.U32 R21, RZ, RZ, 0x3fd80000 ;  /* 0x3fd80000ff157424 */ /* 0x000fe200078e00ff */
[----:B------:R-:W0:Y:S03]  /*11750*/  MUFU.RSQ64H R17, R15 ;  /* 0x0000000f00117308 */ /* 0x000e260000001c00 */
[----:B0-----:R-:W-:-:S08]  /*11760*/  DMUL R18, R16, R16 ;  /* 0x0000001010127228 */ /* 0x001fd00000000000 */
[----:B------:R-:W-:-:S08]  /*11770*/  DFMA R18, R14, -R18, 1 ;  /* 0x3ff000000e12742b */ /* 0x000fd00000000812 */
[----:B------:R-:W-:Y:S02]  /*11780*/  DFMA R20, R18, R20, 0.5 ;  /* 0x3fe000001214742b */ /* 0x000fe40000000014 */
[----:B------:R-:W-:-:S08]  /*11790*/  DMUL R18, R16, R18 ;  /* 0x0000001210127228 */ /* 0x000fd00000000000 */
[----:B------:R-:W-:-:S08]  /*117a0*/  DFMA R18, R20, R18, R16 ;  /* 0x000000121412722b */ /* 0x000fd00000000010 */
[----:B------:R-:W-:Y:S02]  /*117b0*/  DMUL R16, R14, R18 ;  /* 0x000000120e107228 */ /* 0x000fe40000000000 */
[----:B------:R-:W-:-:S06]  /*117c0*/  VIADD R19, R19, 0xfff00000 ;  /* 0xfff0000013137836 */ /* 0x000fcc0000000000 */
[----:B------:R-:W-:-:S08]  /*117d0*/  DFMA R20, R16, -R16, R14 ;  /* 0x800000101014722b */ /* 0x000fd0000000000e */
[----:B------:R-:W-:-:S10]  /*117e0*/  DFMA R14, R18, R20, R16 ;  /* 0x00000014120e722b */ /* 0x000fd40000000010 */
[----:B------:R-:W-:Y:S01]  /*117f0*/  VIADD R15, R15, 0xfcb00000 ;  /* 0xfcb000000f0f7836 */ /* 0x000fe20000000000 */
[----:B------:R-:W-:Y:S06]  /*11800*/  BRA `(.L_x_286) ;  /* 0x0000000000047947 */ /* 0x000fec0003800000 */
.L_x_287:
[----:B------:R-:W-:-:S11]  /*11810*/  DADD R14, R16, R16 ;  /* 0x00000000100e7229 */ /* 0x000fd60000000010 */
.L_x_286:
[----:B------:R-:W-:Y:S02]  /*11820*/  IMAD.MOV.U32 R10, RZ, RZ, R14 ;  /* 0x000000ffff0a7224 */ /* 0x000fe400078e000e */
[----:B------:R-:W-:Y:S02]  /*11830*/  IMAD.MOV.U32 R19, RZ, RZ, R15 ;  /* 0x000000ffff137224 */ /* 0x000fe400078e000f */
[----:B------:R-:W-:Y:S02]  /*11840*/  IMAD.MOV.U32 R14, RZ, RZ, R24 ;  /* 0x000000ffff0e7224 */ /* 0x000fe400078e0018 */
[----:B------:R-:W-:-:S04]  /*11850*/  IMAD.MOV.U32 R15, RZ, RZ, 0x0 ;  /* 0x00000000ff0f7424 */ /* 0x000fc800078e00ff */
[----:B------:R-:W-:Y:S05]  /*11860*/  RET.REL.NODEC R14 `(_Z13kmeans_kernelP6VectorS0_S0_PS0_PPiiiiS2_) ;  /* 0xfffffee40ee47950 */ /* 0x000fea0003c3ffff */
        .type           $_Z13kmeans_kernelP6VectorS0_S0_PS0_PPiiiiS2_$__internal_accurate_pow,@function
        .size           $_Z13kmeans_kernelP6VectorS0_S0_PS0_PPiiiiS2_$__internal_accurate_pow,(.L_x_292 - $_Z13kmeans_kernelP6VectorS0_S0_PS0_PPiiiiS2_$__internal_accurate_pow)
$_Z13kmeans_kernelP6VectorS0_S0_PS0_PPiiiiS2_$__internal_accurate_pow:
[----:B------:R-:W-:Y:S01]  /*11870*/  ISETP.GT.U32.AND P0, PT, R33, 0xfffff, PT ;  /* 0x000fffff2100780c */ /* 0x000fe20003f04070 */
[----:B------:R-:W-:Y:S01]  /*11880*/  IMAD.MOV.U32 R18, RZ, RZ, R20 ;  /* 0x000000ffff127224 */ /* 0x000fe200078e0014 */
[----:B------:R-:W-:Y:S01]  /*11890*/  UMOV UR10, 0x7d2cafe2 ;  /* 0x7d2cafe2000a7882 */ /* 0x000fe20000000000 */
[----:B------:R-:W-:Y:S01]  /*118a0*/  IMAD.MOV.U32 R19, RZ, RZ, R33 ;  /* 0x000000ffff137224 */ /* 0x000fe200078e0021 */
[----:B------:R-:W-:Y:S01]  /*118b0*/  UMOV UR11, 0x3eb0f5ff ;  /* 0x3eb0f5ff000b7882 */ /* 0x000fe20000000000 */
[----:B------:R-:W-:Y:S01]  /*118c0*/  IMAD.MOV.U32 R22, RZ, RZ, RZ ;  /* 0x000000ffff167224 */ /* 0x000fe200078e00ff */
[----:B------:R-:W-:Y:S01]  /*118d0*/  UMOV UR14, 0x3b39803f ;  /* 0x3b39803f000e7882 */ /* 0x000fe20000000000 */
[----:B------:R-:W-:Y:S01]  /*118e0*/  IMAD.MOV.U32 R28, RZ, RZ, 0x41ad3b5a ;  /* 0x41ad3b5aff1c7424 */ /* 0x000fe200078e00ff */
[----:B------:R-:W-:Y:S01]  /*118f0*/  UMOV UR15, 0x3c7abc9e ;  /* 0x3c7abc9e000f7882 */ /* 0x000fe20000000000 */
[----:B------:R-:W-:-:S04]  /*11900*/  IMAD.MOV.U32 R29, RZ, RZ, 0x3ed0f5d2 ;  /* 0x3ed0f5d2ff1d7424 */ /* 0x000fc800078e00ff */
[----:B------:R-:W-:Y:S01]  /*11910*/  @!P0 DMUL R34, R18, 1.80143985094819840000e+16 ;  /* 0x4350000012228828 */ /* 0x000fe20000000000 */
[----:B------:R-:W-:-:S09]  /*11920*/  IMAD.MOV.U32 R18, RZ, RZ, R33 ;  /* 0x000000ffff127224 */ /* 0x000fd200078e0021 */
[----:B------:R-:W-:-:S05]  /*11930*/  @!P0 IMAD.MOV.U32 R18, RZ, RZ, R35 ;  /* 0x000000ffff128224 */ /* 0x000fca00078e0023 */
[----:B------:R-:W-:-:S04]  /*11940*/  LOP3.LUT R18, R18, 0x800fffff, RZ, 0xc0, !PT ;  /* 0x800fffff12127812 */ /* 0x000fc800078ec0ff */
[----:B------:R-:W-:Y:S01]  /*11950*/  LOP3.LUT R19, R18, 0x3ff00000, RZ, 0xfc, !PT ;  /* 0x3ff0000012137812 */ /* 0x000fe200078efcff */
[----:B------:R-:W-:Y:S02]  /*11960*/  IMAD.MOV.U32 R18, RZ, RZ, R20 ;  /* 0x000000ffff127224 */ /* 0x000fe400078e0014 */
[----:B------:R-:W-:Y:S01]  /*11970*/  @!P0 IMAD.MOV.U32 R18, RZ, RZ, R34 ;  /* 0x000000ffff128224 */ /* 0x000fe200078e0022 */
[----:B------:R-:W-:Y:S02]  /*11980*/  ISETP.GE.U32.AND P1, PT, R19, 0x3ff6a09f, PT ;  /* 0x3ff6a09f1300780c */ /* 0x000fe40003f26070 */
[----:B------:R-:W-:Y:S02]  /*11990*/  SHF.R.U32.HI R34, RZ, 0x14, R33 ;  /* 0x00000014ff227819 */ /* 0x000fe40000011621 */
[----:B------:R-:W-:-:S09]  /*119a0*/  @!P0 LEA.HI R34, R35, 0xffffffca, RZ, 0xc ;  /* 0xffffffca23228811 */ /* 0x000fd200078f60ff */
[----:B------:R-:W-:-:S04]  /*119b0*/  @P1 VIADD R21, R19, 0xfff00000 ;  /* 0xfff0000013151836 */ /* 0x000fc80000000000 */
[----:B------:R-:W-:-:S06]  /*119c0*/  @P1 IMAD.MOV.U32 R19, RZ, RZ, R21 ;  /* 0x000000ffff131224 */ /* 0x000fcc00078e0015 */
[C---:B------:R-:W-:Y:S02]  /*119d0*/  DADD R20, R18.reuse, 1 ;  /* 0x3ff0000012147429 */ /* 0x040fe40000000000 */
[----:B------:R-:W-:-:S04]  /*119e0*/  DADD R18, R18, -1 ;  /* 0xbff0000012127429 */ /* 0x000fc80000000000 */
[----:B------:R-:W0:Y:S02]  /*119f0*/  MUFU.RCP64H R23, R21 ;  /* 0x0000001500177308 */ /* 0x000e240000001800 */
[----:B0-----:R-:W-:-:S08]  /*11a00*/  DFMA R24, -R20, R22, 1 ;  /* 0x3ff000001418742b */ /* 0x001fd00000000116 */
[----:B------:R-:W-:-:S08]  /*11a10*/  DFMA R24, R24, R24, R24 ;  /* 0x000000181818722b */ /* 0x000fd00000000018 */
[----:B------:R-:W-:-:S08]  /*11a20*/  DFMA R24, R22, R24, R22 ;  /* 0x000000181618722b */ /* 0x000fd00000000016 */
[----:B------:R-:W-:-:S08]  /*11a30*/  DMUL R22, R18, R24 ;  /* 0x0000001812167228 */ /* 0x000fd00000000000 */
[----:B------:R-:W-:-:S08]  /*11a40*/  DFMA R22, R18, R24, R22 ;  /* 0x000000181216722b */ /* 0x000fd00000000016 */
[CC--:B------:R-:W-:Y:S02]  /*11a50*/  DMUL R26, R22.reuse, R22.reuse ;  /* 0x00000016161a7228 */ /* 0x0c0fe40000000000 */
[----:B------:R-:W-:-:S06]  /*11a60*/  DMUL R30, R22, R22 ;  /* 0x00000016161e7228 */ /* 0x000fcc0000000000 */
[----:B------:R-:W-:Y:S01]  /*11a70*/  DFMA R20, R26, UR10, R28 ;  /* 0x0000000a1a147c2b */ /* 0x000fe2000800001c */
[----:B------:R-:W-:Y:S01]  /*11a80*/  UMOV UR10, 0x75488a3f ;  /* 0x75488a3f000a7882 */ /* 0x000fe20000000000 */
[----:B------:R-:W-:Y:S01]  /*11a90*/  UMOV UR11, 0x3ef3b20a ;  /* 0x3ef3b20a000b7882 */ /* 0x000fe20000000000 */
[----:B------:R-:W-:Y:S02]  /*11aa0*/  DADD R28, R18, -R22 ;  /* 0x00000000121c7229 */ /* 0x000fe40000000816 */
[----:B------:R-:W-:-:S03]  /*11ab0*/  DMUL R32, R22, R30 ;  /* 0x0000001e16207228 */ /* 0x000fc60000000000 */
[----:B------:R-:W-:Y:S01]  /*11ac0*/  DFMA R20, R26, R20, UR10 ;  /* 0x0000000a1a147e2b */ /* 0x000fe20008000014 */
[----:B------:R-:W-:Y:S01]  /*11ad0*/  UMOV UR10, 0xe4faecd5 ;  /* 0xe4faecd5000a7882 */ /* 0x000fe20000000000 */
[----:B------:R-:W-:Y:S01]  /*11ae0*/  UMOV UR11, 0x3f1745cd ;  /* 0x3f1745cd000b7882 */ /* 0x000fe20000000000 */
[----:B------:R-:W-:-:S05]  /*11af0*/  DADD R28, R28, R28 ;  /* 0x000000001c1c7229 */ /* 0x000fca000000001c */
[----:B------:R-:W-:Y:S01]  /*11b00*/  DFMA R20, R26, R20, UR10 ;  /* 0x0000000a1a147e2b */ /* 0x000fe20008000014 */
[----:B------:R-:W-:Y:S01]  /*11b10*/  UMOV UR10, 0x258a578b ;  /* 0x258a578b000a7882 */ /* 0x000fe20000000000 */
[----:B------:R-:W-:Y:S01]  /*11b20*/  UMOV UR11, 0x3f3c71c7 ;  /* 0x3f3c71c7000b7882 */ /* 0x000fe20000000000 */
[----:B------:R-:W-:-:S05]  /*11b30*/  DFMA R28, R18, -R22, R28 ;  /* 0x80000016121c722b */ /* 0x000fca000000001c */
[----:B------:R-:W-:Y:S01]  /*11b40*/  DFMA R20, R26, R20, UR10 ;  /* 0x0000000a1a147e2b */ /* 0x000fe20008000014 */
[----:B------:R-:W-:Y:S01]  /*11b50*/  UMOV UR10, 0x9242b910 ;  /* 0x9242b910000a7882 */ /* 0x000fe20000000000 */
[----:B------:R-:W-:Y:S01]  /*11b60*/  UMOV UR11, 0x3f624924 ;  /* 0x3f624924000b7882 */ /* 0x000fe20000000000 */
[----:B------:R-:W-:-:S05]  /*11b70*/  DMUL R28, R24, R28 ;  /* 0x0000001c181c7228 */ /* 0x000fca0000000000 */
[----:B------:R-:W-:Y:S01]  /*11b80*/  DFMA R20, R26, R20, UR10 ;  /* 0x0000000a1a147e2b */ /* 0x000fe20008000014 */
[----:B------:R-:W-:Y:S01]  /*11b90*/  UMOV UR10, 0x99999dfb ;  /* 0x99999dfb000a7882 */ /* 0x000fe20000000000 */
[----:B------:R-:W-:-:S06]  /*11ba0*/  UMOV UR11, 0x3f899999 ;  /* 0x3f899999000b7882 */ /* 0x000fcc0000000000 */
[----:B------:R-:W-:Y:S01]  /*11bb0*/  DFMA R20, R26, R20, UR10 ;  /* 0x0000000a1a147e2b */ /* 0x000fe20008000014 */
[----:B------:R-:W-:Y:S01]  /*11bc0*/  UMOV UR10, 0x55555555 ;  /* 0x55555555000a7882 */ /* 0x000fe20000000000 */
[----:B------:R-:W-:-:S06]  /*11bd0*/  UMOV UR11, 0x3fb55555 ;  /* 0x3fb55555000b7882 */ /* 0x000fcc0000000000 */
[----:B------:R-:W-:-:S08]  /*11be0*/  DFMA R18, R26, R20, UR10 ;  /* 0x0000000a1a127e2b */ /* 0x000fd00008000014 */
[----:B------:R-:W-:Y:S01]  /*11bf0*/  DADD R24, -R18, UR10 ;  /* 0x0000000a12187e29 */ /* 0x000fe20008000100 */
[----:B------:R-:W-:Y:S01]  /*11c00*/  UMOV UR10, 0xb9e7b0 ;  /* 0x00b9e7b0000a7882 */ /* 0x000fe20000000000 */
[----:B------:R-:W-:-:S06]  /*11c10*/  UMOV UR11, 0x3c46a4cb ;  /* 0x3c46a4cb000b7882 */ /* 0x000fcc0000000000 */
[----:B------:R-:W-:Y:S02]  /*11c20*/  DFMA R24, R26, R20, R24 ;  /* 0x000000141a18722b */ /* 0x000fe40000000018 */
[----:B------:R-:W-:Y:S01]  /*11c30*/  DFMA R20, R22, R22, -R30 ;  /* 0x000000161614722b */ /* 0x000fe2000000081e */
[----:B------:R-:W-:Y:S02]  /*11c40*/  VIADD R27, R29, 0x100000 ;  /* 0x001000001d1b7836 */ /* 0x000fe40000000000 */
[----:B------:R-:W-:-:S03]  /*11c50*/  IMAD.MOV.U32 R26, RZ, RZ, R28 ;  /* 0x000000ffff1a7224 */ /* 0x000fc600078e001c */
[----:B------:R-:W-:Y:S01]  /*11c60*/  DADD R24, R24, -UR10 ;  /* 0x8000000a18187e29 */ /* 0x000fe20008000000 */
[----:B------:R-:W-:Y:S01]  /*11c70*/  UMOV UR10, 0x80000000 ;  /* 0x80000000000a7882 */ /* 0x000fe20000000000 */
[----:B------:R-:W-:Y:S01]  /*11c80*/  UMOV UR11, 0x43300000 ;  /* 0x43300000000b7882 */ /* 0x000fe20000000000 */
[C---:B------:R-:W-:Y:S02]  /*11c90*/  DFMA R26, R22.reuse, R26, R20 ;  /* 0x0000001a161a722b */ /* 0x040fe40000000014 */
[----:B------:R-:W-:-:S08]  /*11ca0*/  DFMA R20, R22, R30, -R32 ;  /* 0x0000001e1614722b */ /* 0x000fd00000000820 */
[----:B------:R-:W-:Y:S02]  /*11cb0*/  DFMA R30, R28, R30, R20 ;  /* 0x0000001e1c1e722b */ /* 0x000fe40000000014 */
[----:B------:R-:W-:-:S06]  /*11cc0*/  DADD R20, R18, R24 ;  /* 0x0000000012147229 */ /* 0x000fcc0000000018 */
[----:B------:R-:W-:Y:S02]  /*11cd0*/  DFMA R26, R22, R26, R30 ;  /* 0x0000001a161a722b */ /* 0x000fe4000000001e */
[----:B------:R-:W-:Y:S02]  /*11ce0*/  DADD R18, R18, -R20 ;  /* 0x0000000012127229 */ /* 0x000fe40000000814 */
[----:B------:R-:W-:-:S06]  /*11cf0*/  DMUL R30, R20, R32 ;  /* 0x00000020141e7228 */ /* 0x000fcc0000000000 */
[----:B------:R-:W-:Y:S02]  /*11d00*/  DADD R18, R24, R18 ;  /* 0x0000000018127229 */ /* 0x000fe40000000012 */
[----:B------:R-:W-:-:S08]  /*11d10*/  DFMA R24, R20, R32, -R30 ;  /* 0x000000201418722b */ /* 0x000fd0000000081e */
[----:B------:R-:W-:-:S08]  /*11d20*/  DFMA R24, R20, R26, R24 ;  /* 0x0000001a1418722b */ /* 0x000fd00000000018 */
[----:B------:R-:W-:-:S08]  /*11d30*/  DFMA R18, R18, R32, R24 ;  /* 0x000000201212722b */ /* 0x000fd00000000018 */
[----:B------:R-:W-:-:S08]  /*11d40*/  DADD R20, R30, R18 ;  /* 0x000000001e147229 */ /* 0x000fd00000000012 */
[--C-:B------:R-:W-:Y:S02]  /*11d50*/  DADD R24, R22, R20.reuse ;  /* 0x0000000016187229 */ /* 0x100fe40000000014 */
[----:B------:R-:W-:-:S06]  /*11d60*/  DADD R30, R30, -R20 ;  /* 0x000000001e1e7229 */ /* 0x000fcc0000000814 */
[----:B------:R-:W-:Y:S02]  /*11d70*/  DADD R22, R22, -R24 ;  /* 0x0000000016167229 */ /* 0x000fe40000000818 */
[----:B------:R-:W-:Y:S01]  /*11d80*/  DADD R30, R18, R30 ;  /* 0x00000000121e7229 */ /* 0x000fe2000000001e */
[C---:B------:R-:W-:Y:S02]  /*11d90*/  VIADD R18, R34.reuse, 0xfffffc01 ;  /* 0xfffffc0122127836 */ /* 0x040fe40000000000 */
[----:B------:R-:W-:-:S03]  /*11da0*/  @P1 VIADD R18, R34, 0xfffffc02 ;  /* 0xfffffc0222121836 */ /* 0x000fc60000000000 */
[----:B------:R-:W-:Y:S01]  /*11db0*/  DADD R22, R20, R22 ;  /* 0x0000000014167229 */ /* 0x000fe20000000016 */
[----:B------:R-:W-:Y:S01]  /*11dc0*/  IMAD.MOV.U32 R19, RZ, RZ, 0x43300000 ;  /* 0x43300000ff137424 */ /* 0x000fe200078e00ff */
[----:B------:R-:W-:-:S06]  /*11dd0*/  LOP3.LUT R18, R18, 0x80000000, RZ, 0x3c, !PT ;  /* 0x8000000012127812 */ /* 0x000fcc00078e3cff */
[----:B------:R-:W-:Y:S02]  /*11de0*/  DADD R22, R30, R22 ;  /* 0x000000001e167229 */ /* 0x000fe40000000016 */
[----:B------:R-:W-:Y:S01]  /*11df0*/  DADD R20, R18, -UR10 ;  /* 0x8000000a12147e29 */ /* 0x000fe20008000000 */
[----:B------:R-:W-:Y:S01]  /*11e00*/  UMOV UR10, 0xfefa39ef ;  /* 0xfefa39ef000a7882 */ /* 0x000fe20000000000 */
[----:B------:R-:W-:-:S04]  /*11e10*/  UMOV UR11, 0x3fe62e42 ;  /* 0x3fe62e42000b7882 */ /* 0x000fc80000000000 */
[----:B------:R-:W-:-:S08]  /*11e20*/  DADD R22, R28, R22 ;  /* 0x000000001c167229 */ /* 0x000fd00000000016 */
[----:B------:R-:W-:-:S08]  /*11e30*/  DADD R18, R24, R22 ;  /* 0x0000000018127229 */ /* 0x000fd00000000016 */
[--C-:B------:R-:W-:Y:S02]  /*11e40*/  DFMA R26, R20, UR10, R18.reuse ;  /* 0x0000000a141a7c2b */ /* 0x100fe40008000012 */
[----:B------:R-:W-:-:S06]  /*11e50*/  DADD R24, R24, -R18 ;  /* 0x0000000018187229 */ /* 0x000fcc0000000812 */
[----:B------:R-:W-:Y:S02]  /*11e60*/  DFMA R28, R20, -UR10, R26 ;  /* 0x8000000a141c7c2b */ /* 0x000fe4000800001a */
[----:B------:R-:W-:Y:S01]  /*11e70*/  DADD R24, R22, R24 ;  /* 0x0000000016187229 */ /* 0x000fe20000000018 */
[----:B------:R-:W-:Y:S02]  /*11e80*/  IMAD.MOV.U32 R22, RZ, RZ, 0x652b82fe ;  /* 0x652b82feff167424 */ /* 0x000fe400078e00ff */
[----:B------:R-:W-:-:S03]  /*11e90*/  IMAD.MOV.U32 R23, RZ, RZ, 0x3ff71547 ;  /* 0x3ff71547ff177424 */ /* 0x000fc600078e00ff */
[----:B------:R-:W-:-:S08]  /*11ea0*/  DADD R28, -R18, R28 ;  /* 0x00000000121c7229 */ /* 0x000fd0000000011c */
[----:B------:R-:W-:-:S08]  /*11eb0*/  DADD R24, R24, -R28 ;  /* 0x0000000018187229 */ /* 0x000fd0000000081c */
[----:B------:R-:W-:-:S08]  /*11ec0*/  DFMA R24, R20, UR14, R24 ;  /* 0x0000000e14187c2b */ /* 0x000fd00008000018 */
[----:B------:R-:W-:-:S08]  /*11ed0*/  DADD R18, R26, R24 ;  /* 0x000000001a127229 */ /* 0x000fd00000000018 */
[----:B------:R-:W-:Y:S02]  /*11ee0*/  DADD R26, R26, -R18 ;  /* 0x000000001a1a7229 */ /* 0x000fe40000000812 */
[----:B------:R-:W-:-:S06]  /*11ef0*/  DMUL R20, R18, 2 ;  /* 0x4000000012147828 */ /* 0x000fcc0000000000 */
[----:B------:R-:W-:Y:S02]  /*11f00*/  DADD R26, R24, R26 ;  /* 0x00000000181a7229 */ /* 0x000fe4000000001a */
[----:B------:R-:W-:-:S08]  /*11f10*/  DFMA R18, R18, 2, -R20 ;  /* 0x400000001212782b */ /* 0x000fd00000000814 */
[----:B------:R-:W-:-:S08]  /*11f20*/  DFMA R18, R26, 2, R18 ;  /* 0x400000001a12782b */ /* 0x000fd00000000012 */
[----:B------:R-:W-:-:S08]  /*11f30*/  DADD R26, R20, R18 ;  /* 0x00000000141a7229 */ /* 0x000fd00000000012 */
[----:B------:R-:W-:Y:S02]  /*11f40*/  DFMA R28, R26, R22, 6.75539944105574400000e+15 ;  /* 0x433800001a1c742b */ /* 0x000fe40000000016 */
[----:B------:R-:W-:Y:S01]  /*11f50*/  FSETP.GEU.AND P0, PT, |R27|, 4.1917929649353027344, PT ;  /* 0x4086232b1b00780b */ /* 0x000fe20003f0e200 */
[----:B------:R-:W-:-:S05]  /*11f60*/  DADD R20, R20, -R26 ;  /* 0x0000000014147229 */ /* 0x000fca000000081a */
[----:B------:R-:W-:-:S08]  /*11f70*/  DADD R22, R28, -6.75539944105574400000e+15 ;  /* 0xc33800001c167429 */ /* 0x000fd00000000000 */
[----:B------:R-:W-:Y:S01]  /*11f80*/  DFMA R24, R22, -UR10, R26 ;  /* 0x8000000a16187c2b */ /* 0x000fe2000800001a */
[----:B------:R-:W-:Y:S01]  /*11f90*/  UMOV UR10, 0x3b39803f ;  /* 0x3b39803f000a7882 */ /* 0x000fe20000000000 */
[----:B------:R-:W-:-:S06]  /*11fa0*/  UMOV UR11, 0x3c7abc9e ;  /* 0x3c7abc9e000b7882 */ /* 0x000fcc0000000000 */
[----:B------:R-:W-:Y:S01]  /*11fb0*/  DFMA R24, R22, -UR10, R24 ;  /* 0x8000000a16187c2b */ /* 0x000fe20008000018 */
[----:B------:R-:W-:Y:S01]  /*11fc0*/  UMOV UR10, 0x69ce2bdf ;  /* 0x69ce2bdf000a7882 */ /* 0x000fe20000000000 */
[----:B------:R-:W-:Y:S01]  /*11fd0*/  IMAD.MOV.U32 R22, RZ, RZ, -0x35dec16 ;  /* 0xfca213eaff167424 */ /* 0x000fe200078e00ff */
[----:B------:R-:W-:Y:S01]  /*11fe0*/  UMOV UR11, 0x3e5ade15 ;  /* 0x3e5ade15000b7882 */ /* 0x000fe20000000000 */
[----:B------:R-:W-:-:S06]  /*11ff0*/  IMAD.MOV.U32 R23, RZ, RZ, 0x3e928af3 ;  /* 0x3e928af3ff177424 */ /* 0x000fcc00078e00ff */
[----:B------:R-:W-:Y:S01]  /*12000*/  DFMA R22, R24, UR10, R22 ;  /* 0x0000000a18167c2b */ /* 0x000fe20008000016 */
[----:B------:R-:W-:Y:S01]  /*12010*/  UMOV UR10, 0x62401315 ;  /* 0x62401315000a7882 */ /* 0x000fe20000000000 */
[----:B------:R-:W-:-:S06]  /*12020*/  UMOV UR11, 0x3ec71dee ;  /* 0x3ec71dee000b7882 */ /* 0x000fcc0000000000 */
[----:B------:R-:W-:Y:S01]  /*12030*/  DFMA R22, R24, R22, UR10 ;  /* 0x0000000a18167e2b */ /* 0x000fe20008000016 */
        /* <DEDUP_REMOVED lines=20> */
[----:B------:R-:W-:-:S08]  /*12180*/  DFMA R22, R24, R22, UR10 ;  /* 0x0000000a18167e2b */ /* 0x000fd00008000016 */
[----:B------:R-:W-:-:S08]  /*12190*/  DFMA R22, R24, R22, 1 ;  /* 0x3ff000001816742b */ /* 0x000fd00000000016 */
[----:B------:R-:W-:Y:S02]  /*121a0*/  DFMA R24, R24, R22, 1 ;  /* 0x3ff000001818742b */ /* 0x000fe40000000016 */
[----:B------:R-:W-:-:S08]  /*121b0*/  DADD R22, R18, R20 ;  /* 0x0000000012167229 */ /* 0x000fd00000000014 */
[----:B------:R-:W-:Y:S02]  /*121c0*/  IMAD R19, R28, 0x100000, R25 ;  /* 0x001000001c137824 */ /* 0x000fe400078e0219 */
[----:B------:R-:W-:Y:S01]  /*121d0*/  IMAD.MOV.U32 R18, RZ, RZ, R24 ;  /* 0x000000ffff127224 */ /* 0x000fe200078e0018 */
[----:B------:R-:W-:Y:S06]  /*121e0*/  @!P0 BRA `(.L_x_288) ;  /* 0x0000000000388947 */ /* 0x000fec0003800000 */
[----:B------:R-:W-:Y:S01]  /*121f0*/  FSETP.GEU.AND P1, PT, |R27|, 4.2275390625, PT ;  /* 0x408748001b00780b */ /* 0x000fe20003f2e200 */
[C---:B------:R-:W-:Y:S02]  /*12200*/  DADD R18, R26.reuse, +INF ;  /* 0x7ff000001a127429 */ /* 0x040fe40000000000 */
[----:B------:R-:W-:-:S08]  /*12210*/  DSETP.GEU.AND P0, PT, R26, RZ, PT ;  /* 0x000000ff1a00722a */ /* 0x000fd00003f0e000 */
[----:B------:R-:W-:Y:S02]  /*12220*/  FSEL R18, R18, RZ, P0 ;  /* 0x000000ff12127208 */ /* 0x000fe40000000000 */
[----:B------:R-:W-:Y:S01]  /*12230*/  FSEL R19, R19, RZ, P0 ;  /* 0x000000ff13137208 */ /* 0x000fe20000000000 */
[----:B------:R-:W-:Y:S06]  /*12240*/  @P1 BRA `(.L_x_288) ;  /* 0x0000000000201947 */ /* 0x000fec0003800000 */
[----:B------:R-:W-:-:S04]  /*12250*/  LEA.HI R18, R28, R28, RZ, 0x1 ;  /* 0x0000001c1c127211 */ /* 0x000fc800078f08ff */
[----:B------:R-:W-:Y:S01]  /*12260*/  SHF.R.S32.HI R19, RZ, 0x1, R18 ;  /* 0x00000001ff137819 */ /* 0x000fe20000011412 */
[----:B------:R-:W-:-:S04]  /*12270*/  IMAD.MOV.U32 R18, RZ, RZ, R24 ;  /* 0x000000ffff127224 */ /* 0x000fc800078e0018 */
[----:B------:R-:W-:Y:S02]  /*12280*/  IMAD.IADD R20, R28, 0x1, -R19 ;  /* 0x000000011c147824 */ /* 0x000fe400078e0a13 */
[----:B------:R-:W-:-:S03]  /*12290*/  IMAD R19, R19, 0x100000, R25 ;  /* 0x0010000013137824 */ /* 0x000fc600078e0219 */
[----:B------:R-:W-:Y:S01]  /*122a0*/  LEA R21, R20, 0x3ff00000, 0x14 ;  /* 0x3ff0000014157811 */ /* 0x000fe200078ea0ff */
[----:B------:R-:W-:-:S06]  /*122b0*/  IMAD.MOV.U32 R20, RZ, RZ, RZ ;  /* 0x000000ffff147224 */ /* 0x000fcc00078e00ff */
[----:B------:R-:W-:-:S11]  /*122c0*/  DMUL R18, R18, R20 ;  /* 0x0000001412127228 */ /* 0x000fd60000000000 */
.L_x_288:
[----:B------:R-:W-:Y:S02]  /*122d0*/  DFMA R20, R22, R18, R18 ;  /* 0x000000121614722b */ /* 0x000fe40000000012 */
[----:B------:R-:W-:-:S08]  /*122e0*/  DSETP.NEU.AND P0, PT, |R18|, +INF , PT ;  /* 0x7ff000001200742a */ /* 0x000fd00003f0d200 */
[----:B------:R-:W-:Y:S01]  /*122f0*/  FSEL R20, R18, R20, !P0 ;  /* 0x0000001412147208 */ /* 0x000fe20004000000 */
[----:B------:R-:W-:Y:S01]  /*12300*/  IMAD.MOV.U32 R18, RZ, RZ, R10 ;  /* 0x000000ffff127224 */ /* 0x000fe200078e000a */
[----:B------:R-:W-:Y:S01]  /*12310*/  FSEL R21, R19, R21, !P0 ;  /* 0x0000001513157208 */ /* 0x000fe20004000000 */
[----:B------:R-:W-:-:S04]  /*12320*/  IMAD.MOV.U32 R19, RZ, RZ, 0x0 ;  /* 0x00000000ff137424 */ /* 0x000fc800078e00ff */
[----:B------:R-:W-:Y:S05]  /*12330*/  RET.REL.NODEC R18 `(_Z13kmeans_kernelP6VectorS0_S0_PS0_PPiiiiS2_) ;  /* 0xfffffedc12307950 */ /* 0x000fea0003c3ffff */
.L_x_289:
[----:B------:R-:W-:-:S00]  /*12340*/  BRA `(.L_x_289) ;  /* 0xfffffffc00fc7947 */ /* 0x000fc0000383ffff */
[----:B------:R-:W-:-:S00]  /*12350*/  NOP ;  /* 0x0000000000007918 */ /* 0x000fc00000000000 */
        /* <DEDUP_REMOVED lines=10> */
.L_x_292:


//--------------------- .nv.global.init           --------------------------
	.section	.nv.global.init,"aw",@progbits
.nv.global.init:
	.type		$str$1,@object
	.size		$str$1,($str - $str$1)
$str$1:
        /*0000*/ 	.byte	0x43, 0x6c, 0x75, 0x73, 0x74, 0x65, 0x72, 0x20, 0x25, 0x64, 0x20, 0x63, 0x65, 0x6e, 0x74, 0x65
        /*0010*/ 	.byte	0x72, 0x3a, 0x20, 0x78, 0x3d, 0x25, 0x66, 0x2c, 0x20, 0x79, 0x3d, 0x25, 0x66, 0x0a, 0x00
	.type		$str,@object
	.size		$str,(.L_1 - $str)
$str:
        /*001f*/ 	.byte	0x43, 0x6f, 0x6e, 0x76, 0x65, 0x72, 0x67, 0x65, 0x64, 0x20, 0x69, 0x6e, 0x20, 0x25, 0x64, 0x20
        /*002f*/ 	.byte	0x69, 0x74, 0x65, 0x72, 0x61, 0x74, 0x69, 0x6f, 0x6e, 0x73, 0x20, 0x28, 0x6d, 0x61, 0x78, 0x3d
        /*003f*/ 	.byte	0x25, 0x64, 0x29, 0x0a, 0x00
.L_1:


//--------------------- .nv.shared.reserved.0     --------------------------
	.section	.nv.shared.reserved.0,"aw",@nobits
	.weak		__nv_reservedSMEM_offset_0_alias
	.size		__nv_reservedSMEM_offset_0_alias, 0, 64
	.other		__nv_reservedSMEM_offset_0_alias,@"STO_CUDA_RESERVED_SHARED STV_DEFAULT"
__nv_reservedSMEM_offset_0_alias:
	.zero		0
	.zero		64


//--------------------- .nv.global                --------------------------
	.section	.nv.global,"aw",@nobits
	.align	4
.nv.global:
	.type		itr,@object
	.size		itr,(.L_0 - itr)
itr:
	.zero		4
.L_0:


//--------------------- .nv.constant0._Z13kmeans_kernelP6VectorS0_S0_PS0_PPiiiiS2_ --------------------------
	.section	.nv.constant0._Z13kmeans_kernelP6VectorS0_S0_PS0_PPiiiiS2_,"a",@progbits
	.sectionflags	@""
	.align	4
.nv.constant0._Z13kmeans_kernelP6VectorS0_S0_PS0_PPiiiiS2_:
	.zero		960


//--------------------- SYMBOLS --------------------------

	.type		.nv.reservedSmem.offset0,@object
	.size		.nv.reservedSmem.offset0,0x4
	.type		vprintf,@function
